//
// Generated by NVIDIA NVVM Compiler
//
// Compiler Build ID: CL-36424714
// Cuda compilation tools, release 13.0, V13.0.88
// Based on NVVM 20.0.0
//

.version 9.0
.target sm_100
.address_size 64

	// .globl	_Z6matmulPfS_S_mmmmmmm

.visible .entry _Z6matmulPfS_S_mmmmmmm(
	.param .u64 .ptr .align 1 _Z6matmulPfS_S_mmmmmmm_param_0,
	.param .u64 .ptr .align 1 _Z6matmulPfS_S_mmmmmmm_param_1,
	.param .u64 .ptr .align 1 _Z6matmulPfS_S_mmmmmmm_param_2,
	.param .u64 _Z6matmulPfS_S_mmmmmmm_param_3,
	.param .u64 _Z6matmulPfS_S_mmmmmmm_param_4,
	.param .u64 _Z6matmulPfS_S_mmmmmmm_param_5,
	.param .u64 _Z6matmulPfS_S_mmmmmmm_param_6,
	.param .u64 _Z6matmulPfS_S_mmmmmmm_param_7,
	.param .u64 _Z6matmulPfS_S_mmmmmmm_param_8,
	.param .u64 _Z6matmulPfS_S_mmmmmmm_param_9
)
{
	.reg .pred 	%p<12>;
	.reg .b32 	%r<10>;
	.reg .b32 	%f<55>;
	.reg .b64 	%rd<113>;

	ld.param.u64 	%rd32, [_Z6matmulPfS_S_mmmmmmm_param_0];
	ld.param.u64 	%rd33, [_Z6matmulPfS_S_mmmmmmm_param_1];
	ld.param.u64 	%rd26, [_Z6matmulPfS_S_mmmmmmm_param_2];
	ld.param.u64 	%rd27, [_Z6matmulPfS_S_mmmmmmm_param_3];
	ld.param.u64 	%rd28, [_Z6matmulPfS_S_mmmmmmm_param_4];
	ld.param.u64 	%rd29, [_Z6matmulPfS_S_mmmmmmm_param_5];
	ld.param.u64 	%rd34, [_Z6matmulPfS_S_mmmmmmm_param_6];
	ld.param.u64 	%rd30, [_Z6matmulPfS_S_mmmmmmm_param_7];
	ld.param.u64 	%rd31, [_Z6matmulPfS_S_mmmmmmm_param_9];
	cvta.to.global.u64 	%rd1, %rd33;
	cvta.to.global.u64 	%rd2, %rd32;
	mov.u32 	%r1, %ctaid.x;
	mov.u32 	%r2, %ntid.x;
	mov.u32 	%r3, %tid.x;
	mad.lo.s32 	%r4, %r1, %r2, %r3;
	cvt.s64.s32 	%rd3, %r4;
	mul.lo.s64 	%rd35, %rd31, %rd34;
	setp.le.u64 	%p1, %rd35, %rd3;
	@%p1 bra 	$L__BB0_16;
	or.b64  	%rd36, %rd3, %rd31;
	and.b64  	%rd37, %rd36, -4294967296;
	setp.ne.s64 	%p2, %rd37, 0;
	@%p2 bra 	$L__BB0_3;
	cvt.u32.u64 	%r5, %rd31;
	cvt.u32.u64 	%r6, %rd3;
	div.u32 	%r7, %r6, %r5;
	mul.lo.s32 	%r8, %r7, %r5;
	sub.s32 	%r9, %r6, %r8;
	cvt.u64.u32 	%rd106, %r7;
	cvt.u64.u32 	%rd107, %r9;
	bra.uni 	$L__BB0_4;
$L__BB0_3:
	div.u64 	%rd106, %rd3, %rd31;
	mul.lo.s64 	%rd38, %rd106, %rd31;
	sub.s64 	%rd107, %rd3, %rd38;
$L__BB0_4:
	cvt.s64.s32 	%rd10, %rd106;
	shl.b64 	%rd39, %rd107, 32;
	shr.s64 	%rd11, %rd39, 30;
	mad.lo.s64 	%rd40, %rd10, %rd29, %rd11;
	cvta.to.global.u64 	%rd41, %rd26;
	add.s64 	%rd12, %rd41, %rd40;
	setp.eq.s64 	%p3, %rd30, 0;
	@%p3 bra 	$L__BB0_16;
	mul.lo.s64 	%rd13, %rd10, %rd27;
	ld.global.f32 	%f52, [%rd12];
	and.b64  	%rd14, %rd30, 7;
	setp.lt.u64 	%p4, %rd30, 8;
	mov.b64 	%rd111, 0;
	@%p4 bra 	$L__BB0_8;
	and.b64  	%rd111, %rd30, -8;
	mov.b64 	%rd109, 0;
	mov.u64 	%rd108, %rd111;
$L__BB0_7:
	.pragma "nounroll";
	shl.b64 	%rd44, %rd109, 2;
	add.s64 	%rd45, %rd44, %rd13;
	add.s64 	%rd46, %rd2, %rd45;
	mad.lo.s64 	%rd47, %rd109, %rd28, %rd11;
	add.s64 	%rd48, %rd1, %rd47;
	ld.global.f32 	%f9, [%rd46];
	ld.global.f32 	%f10, [%rd48];
	fma.rn.f32 	%f11, %f9, %f10, %f52;
	st.global.f32 	[%rd12], %f11;
	add.s64 	%rd49, %rd48, %rd28;
	ld.global.f32 	%f12, [%rd46+4];
	ld.global.f32 	%f13, [%rd49];
	fma.rn.f32 	%f14, %f12, %f13, %f11;
	st.global.f32 	[%rd12], %f14;
	add.s64 	%rd50, %rd49, %rd28;
	ld.global.f32 	%f15, [%rd46+8];
	ld.global.f32 	%f16, [%rd50];
	fma.rn.f32 	%f17, %f15, %f16, %f14;
	st.global.f32 	[%rd12], %f17;
	add.s64 	%rd51, %rd50, %rd28;
	ld.global.f32 	%f18, [%rd46+12];
	ld.global.f32 	%f19, [%rd51];
	fma.rn.f32 	%f20, %f18, %f19, %f17;
	st.global.f32 	[%rd12], %f20;
	add.s64 	%rd52, %rd51, %rd28;
	ld.global.f32 	%f21, [%rd46+16];
	ld.global.f32 	%f22, [%rd52];
	fma.rn.f32 	%f23, %f21, %f22, %f20;
	st.global.f32 	[%rd12], %f23;
	add.s64 	%rd53, %rd52, %rd28;
	ld.global.f32 	%f24, [%rd46+20];
	ld.global.f32 	%f25, [%rd53];
	fma.rn.f32 	%f26, %f24, %f25, %f23;
	st.global.f32 	[%rd12], %f26;
	add.s64 	%rd54, %rd53, %rd28;
	ld.global.f32 	%f27, [%rd46+24];
	ld.global.f32 	%f28, [%rd54];
	fma.rn.f32 	%f29, %f27, %f28, %f26;
	st.global.f32 	[%rd12], %f29;
	add.s64 	%rd55, %rd54, %rd28;
	ld.global.f32 	%f30, [%rd46+28];
	ld.global.f32 	%f31, [%rd55];
	fma.rn.f32 	%f52, %f30, %f31, %f29;
	st.global.f32 	[%rd12], %f52;
	add.s64 	%rd109, %rd109, 8;
	add.s64 	%rd108, %rd108, -8;
	setp.ne.s64 	%p5, %rd108, 0;
	@%p5 bra 	$L__BB0_7;
$L__BB0_8:
	setp.eq.s64 	%p6, %rd14, 0;
	@%p6 bra 	$L__BB0_16;
	and.b64  	%rd21, %rd30, 3;
	setp.lt.u64 	%p7, %rd14, 4;
	@%p7 bra 	$L__BB0_11;
	shl.b64 	%rd56, %rd111, 2;
	add.s64 	%rd57, %rd56, %rd13;
	add.s64 	%rd58, %rd2, %rd57;
	mad.lo.s64 	%rd59, %rd111, %rd28, %rd11;
	add.s64 	%rd60, %rd1, %rd59;
	ld.global.f32 	%f32, [%rd58];
	ld.global.f32 	%f33, [%rd60];
	fma.rn.f32 	%f34, %f32, %f33, %f52;
	st.global.f32 	[%rd12], %f34;
	add.s64 	%rd61, %rd111, 1;
	and.b64  	%rd62, %rd61, 4294967295;
	shl.b64 	%rd63, %rd61, 2;
	and.b64  	%rd64, %rd63, 17179869180;
	add.s64 	%rd65, %rd64, %rd13;
	add.s64 	%rd66, %rd2, %rd65;
	mad.lo.s64 	%rd67, %rd62, %rd28, %rd11;
	add.s64 	%rd68, %rd1, %rd67;
	ld.global.f32 	%f35, [%rd66];
	ld.global.f32 	%f36, [%rd68];
	fma.rn.f32 	%f37, %f35, %f36, %f34;
	st.global.f32 	[%rd12], %f37;
	add.s64 	%rd69, %rd111, 2;
	and.b64  	%rd70, %rd69, 4294967295;
	shl.b64 	%rd71, %rd69, 2;
	and.b64  	%rd72, %rd71, 17179869180;
	add.s64 	%rd73, %rd72, %rd13;
	add.s64 	%rd74, %rd2, %rd73;
	mad.lo.s64 	%rd75, %rd70, %rd28, %rd11;
	add.s64 	%rd76, %rd1, %rd75;
	ld.global.f32 	%f38, [%rd74];
	ld.global.f32 	%f39, [%rd76];
	fma.rn.f32 	%f40, %f38, %f39, %f37;
	st.global.f32 	[%rd12], %f40;
	add.s64 	%rd77, %rd111, 3;
	and.b64  	%rd78, %rd77, 4294967295;
	shl.b64 	%rd79, %rd77, 2;
	and.b64  	%rd80, %rd79, 17179869180;
	add.s64 	%rd81, %rd80, %rd13;
	add.s64 	%rd82, %rd2, %rd81;
	mad.lo.s64 	%rd83, %rd78, %rd28, %rd11;
	add.s64 	%rd84, %rd1, %rd83;
	ld.global.f32 	%f41, [%rd82];
	ld.global.f32 	%f42, [%rd84];
	fma.rn.f32 	%f52, %f41, %f42, %f40;
	st.global.f32 	[%rd12], %f52;
	add.s64 	%rd85, %rd111, 4;
	and.b64  	%rd111, %rd85, 4294967295;
$L__BB0_11:
	setp.eq.s64 	%p8, %rd21, 0;
	@%p8 bra 	$L__BB0_16;
	setp.eq.s64 	%p9, %rd21, 1;
	@%p9 bra 	$L__BB0_14;
	shl.b64 	%rd86, %rd111, 2;
	add.s64 	%rd87, %rd86, %rd13;
	add.s64 	%rd88, %rd2, %rd87;
	mad.lo.s64 	%rd89, %rd111, %rd28, %rd11;
	add.s64 	%rd90, %rd1, %rd89;
	ld.global.f32 	%f43, [%rd88];
	ld.global.f32 	%f44, [%rd90];
	fma.rn.f32 	%f45, %f43, %f44, %f52;
	st.global.f32 	[%rd12], %f45;
	add.s64 	%rd91, %rd111, 1;
	and.b64  	%rd92, %rd91, 4294967295;
	shl.b64 	%rd93, %rd91, 2;
	and.b64  	%rd94, %rd93, 17179869180;
	add.s64 	%rd95, %rd94, %rd13;
	add.s64 	%rd96, %rd2, %rd95;
	mad.lo.s64 	%rd97, %rd92, %rd28, %rd11;
	add.s64 	%rd98, %rd1, %rd97;
	ld.global.f32 	%f46, [%rd96];
	ld.global.f32 	%f47, [%rd98];
	fma.rn.f32 	%f52, %f46, %f47, %f45;
	st.global.f32 	[%rd12], %f52;
	add.s64 	%rd99, %rd111, 2;
	and.b64  	%rd111, %rd99, 4294967295;
$L__BB0_14:
	and.b64  	%rd100, %rd30, 1;
	setp.eq.b64 	%p10, %rd100, 1;
	not.pred 	%p11, %p10;
	@%p11 bra 	$L__BB0_16;
	shl.b64 	%rd101, %rd111, 2;
	add.s64 	%rd102, %rd101, %rd13;
	add.s64 	%rd103, %rd2, %rd102;
	mad.lo.s64 	%rd104, %rd111, %rd28, %rd11;
	add.s64 	%rd105, %rd1, %rd104;
	ld.global.f32 	%f48, [%rd103];
	ld.global.f32 	%f49, [%rd105];
	fma.rn.f32 	%f50, %f48, %f49, %f52;
	st.global.f32 	[%rd12], %f50;
$L__BB0_16:
	ret;

}
	// .globl	_Z6mataddPfS_S_mmmmm
.visible .entry _Z6mataddPfS_S_mmmmm(
	.param .u64 .ptr .align 1 _Z6mataddPfS_S_mmmmm_param_0,
	.param .u64 .ptr .align 1 _Z6mataddPfS_S_mmmmm_param_1,
	.param .u64 .ptr .align 1 _Z6mataddPfS_S_mmmmm_param_2,
	.param .u64 _Z6mataddPfS_S_mmmmm_param_3,
	.param .u64 _Z6mataddPfS_S_mmmmm_param_4,
	.param .u64 _Z6mataddPfS_S_mmmmm_param_5,
	.param .u64 _Z6mataddPfS_S_mmmmm_param_6,
	.param .u64 _Z6mataddPfS_S_mmmmm_param_7
)
{
	.reg .pred 	%p<3>;
	.reg .b32 	%r<10>;
	.reg .b32 	%f<4>;
	.reg .b64 	%rd<34>;

	ld.param.u64 	%rd8, [_Z6mataddPfS_S_mmmmm_param_0];
	ld.param.u64 	%rd9, [_Z6mataddPfS_S_mmmmm_param_1];
	ld.param.u64 	%rd10, [_Z6mataddPfS_S_mmmmm_param_2];
	ld.param.u64 	%rd11, [_Z6mataddPfS_S_mmmmm_param_3];
	ld.param.u64 	%rd12, [_Z6mataddPfS_S_mmmmm_param_4];
	ld.param.u64 	%rd13, [_Z6mataddPfS_S_mmmmm_param_5];
	ld.param.u64 	%rd15, [_Z6mataddPfS_S_mmmmm_param_6];
	ld.param.u64 	%rd14, [_Z6mataddPfS_S_mmmmm_param_7];
	mov.u32 	%r1, %ctaid.x;
	mov.u32 	%r2, %ntid.x;
	mov.u32 	%r3, %tid.x;
	mad.lo.s32 	%r4, %r1, %r2, %r3;
	cvt.s64.s32 	%rd1, %r4;
	mul.lo.s64 	%rd16, %rd14, %rd15;
	setp.le.u64 	%p1, %rd16, %rd1;
	@%p1 bra 	$L__BB1_5;
	or.b64  	%rd17, %rd1, %rd14;
	and.b64  	%rd18, %rd17, -4294967296;
	setp.ne.s64 	%p2, %rd18, 0;
	@%p2 bra 	$L__BB1_3;
	cvt.u32.u64 	%r5, %rd14;
	cvt.u32.u64 	%r6, %rd1;
	div.u32 	%r7, %r6, %r5;
	mul.lo.s32 	%r8, %r7, %r5;
	sub.s32 	%r9, %r6, %r8;
	cvt.u64.u32 	%rd32, %r7;
	cvt.u64.u32 	%rd33, %r9;
	bra.uni 	$L__BB1_4;
$L__BB1_3:
	div.u64 	%rd32, %rd1, %rd14;
	mul.lo.s64 	%rd19, %rd32, %rd14;
	sub.s64 	%rd33, %rd1, %rd19;
$L__BB1_4:
	cvt.s64.s32 	%rd20, %rd32;
	shl.b64 	%rd21, %rd33, 32;
	shr.s64 	%rd22, %rd21, 30;
	mad.lo.s64 	%rd23, %rd20, %rd13, %rd22;
	cvta.to.global.u64 	%rd24, %rd10;
	add.s64 	%rd25, %rd24, %rd23;
	mad.lo.s64 	%rd26, %rd20, %rd11, %rd22;
	cvta.to.global.u64 	%rd27, %rd8;
	add.s64 	%rd28, %rd27, %rd26;
	mad.lo.s64 	%rd29, %rd20, %rd12, %rd22;
	cvta.to.global.u64 	%rd30, %rd9;
	add.s64 	%rd31, %rd30, %rd29;
	ld.global.f32 	%f1, [%rd28];
	ld.global.f32 	%f2, [%rd31];
	add.f32 	%f3, %f1, %f2;
	st.global.f32 	[%rd25], %f3;
$L__BB1_5:
	ret;

}
	// .globl	_Z9leakyreluPfS_fmmmm
.visible .entry _Z9leakyreluPfS_fmmmm(
	.param .u64 .ptr .align 1 _Z9leakyreluPfS_fmmmm_param_0,
	.param .u64 .ptr .align 1 _Z9leakyreluPfS_fmmmm_param_1,
	.param .f32 _Z9leakyreluPfS_fmmmm_param_2,
	.param .u64 _Z9leakyreluPfS_fmmmm_param_3,
	.param .u64 _Z9leakyreluPfS_fmmmm_param_4,
	.param .u64 _Z9leakyreluPfS_fmmmm_param_5,
	.param .u64 _Z9leakyreluPfS_fmmmm_param_6
)
{
	.reg .pred 	%p<4>;
	.reg .b32 	%r<10>;
	.reg .b32 	%f<5>;
	.reg .b64 	%rd<29>;

	ld.param.u64 	%rd8, [_Z9leakyreluPfS_fmmmm_param_0];
	ld.param.u64 	%rd9, [_Z9leakyreluPfS_fmmmm_param_1];
	ld.param.f32 	%f1, [_Z9leakyreluPfS_fmmmm_param_2];
	ld.param.u64 	%rd10, [_Z9leakyreluPfS_fmmmm_param_3];
	ld.param.u64 	%rd11, [_Z9leakyreluPfS_fmmmm_param_4];
	ld.param.u64 	%rd13, [_Z9leakyreluPfS_fmmmm_param_5];
	ld.param.u64 	%rd12, [_Z9leakyreluPfS_fmmmm_param_6];
	mov.u32 	%r1, %ctaid.x;
	mov.u32 	%r2, %ntid.x;
	mov.u32 	%r3, %tid.x;
	mad.lo.s32 	%r4, %r1, %r2, %r3;
	cvt.s64.s32 	%rd1, %r4;
	mul.lo.s64 	%rd14, %rd12, %rd13;
	setp.le.u64 	%p1, %rd14, %rd1;
	@%p1 bra 	$L__BB2_5;
	or.b64  	%rd15, %rd1, %rd12;
	and.b64  	%rd16, %rd15, -4294967296;
	setp.ne.s64 	%p2, %rd16, 0;
	@%p2 bra 	$L__BB2_3;
	cvt.u32.u64 	%r5, %rd12;
	cvt.u32.u64 	%r6, %rd1;
	div.u32 	%r7, %r6, %r5;
	mul.lo.s32 	%r8, %r7, %r5;
	sub.s32 	%r9, %r6, %r8;
	cvt.u64.u32 	%rd27, %r7;
	cvt.u64.u32 	%rd28, %r9;
	bra.uni 	$L__BB2_4;
$L__BB2_3:
	div.u64 	%rd27, %rd1, %rd12;
	mul.lo.s64 	%rd17, %rd27, %rd12;
	sub.s64 	%rd28, %rd1, %rd17;
$L__BB2_4:
	cvt.s64.s32 	%rd18, %rd27;
	shl.b64 	%rd19, %rd28, 32;
	shr.s64 	%rd20, %rd19, 30;
	mad.lo.s64 	%rd21, %rd18, %rd10, %rd20;
	cvta.to.global.u64 	%rd22, %rd8;
	add.s64 	%rd23, %rd22, %rd21;
	mad.lo.s64 	%rd24, %rd18, %rd11, %rd20;
	cvta.to.global.u64 	%rd25, %rd9;
	add.s64 	%rd26, %rd25, %rd24;
	ld.global.f32 	%f2, [%rd23];
	setp.gt.f32 	%p3, %f2, 0f00000000;
	mul.f32 	%f3, %f1, %f2;
	selp.f32 	%f4, %f2, %f3, %p3;
	st.global.f32 	[%rd26], %f4;
$L__BB2_5:
	ret;

}
	// .globl	_Z6expsumPfS_mmm
.visible .entry _Z6expsumPfS_mmm(
	.param .u64 .ptr .align 1 _Z6expsumPfS_mmm_param_0,
	.param .u64 .ptr .align 1 _Z6expsumPfS_mmm_param_1,
	.param .u64 _Z6expsumPfS_mmm_param_2,
	.param .u64 _Z6expsumPfS_mmm_param_3,
	.param .u64 _Z6expsumPfS_mmm_param_4
)
{
	.reg .pred 	%p<3>;
	.reg .b32 	%r<12>;
	.reg .b32 	%f<15>;
	.reg .b64 	%rd<26>;

	ld.param.u64 	%rd8, [_Z6expsumPfS_mmm_param_0];
	ld.param.u64 	%rd9, [_Z6expsumPfS_mmm_param_1];
	ld.param.u64 	%rd10, [_Z6expsumPfS_mmm_param_2];
	ld.param.u64 	%rd12, [_Z6expsumPfS_mmm_param_3];
	ld.param.u64 	%rd11, [_Z6expsumPfS_mmm_param_4];
	mov.u32 	%r1, %ctaid.x;
	mov.u32 	%r2, %ntid.x;
	mov.u32 	%r3, %tid.x;
	mad.lo.s32 	%r4, %r1, %r2, %r3;
	cvt.s64.s32 	%rd1, %r4;
	mul.lo.s64 	%rd13, %rd11, %rd12;
	setp.le.u64 	%p1, %rd13, %rd1;
	@%p1 bra 	$L__BB3_5;
	or.b64  	%rd14, %rd1, %rd11;
	and.b64  	%rd15, %rd14, -4294967296;
	setp.ne.s64 	%p2, %rd15, 0;
	@%p2 bra 	$L__BB3_3;
	cvt.u32.u64 	%r5, %rd11;
	cvt.u32.u64 	%r6, %rd1;
	div.u32 	%r7, %r6, %r5;
	mul.lo.s32 	%r8, %r7, %r5;
	sub.s32 	%r9, %r6, %r8;
	cvt.u64.u32 	%rd24, %r7;
	cvt.u64.u32 	%rd25, %r9;
	bra.uni 	$L__BB3_4;
$L__BB3_3:
	div.u64 	%rd24, %rd1, %rd11;
	mul.lo.s64 	%rd16, %rd24, %rd11;
	sub.s64 	%rd25, %rd1, %rd16;
$L__BB3_4:
	cvt.s64.s32 	%rd17, %rd24;
	shl.b64 	%rd18, %rd25, 32;
	shr.s64 	%rd19, %rd18, 30;
	mad.lo.s64 	%rd20, %rd17, %rd10, %rd19;
	cvta.to.global.u64 	%rd21, %rd8;
	add.s64 	%rd22, %rd21, %rd20;
	ld.global.f32 	%f1, [%rd22];
	fma.rn.f32 	%f2, %f1, 0f3BBB989D, 0f3F000000;
	cvt.sat.f32.f32 	%f3, %f2;
	mov.f32 	%f4, 0f4B400001;
	mov.f32 	%f5, 0f437C0000;
	fma.rm.f32 	%f6, %f3, %f5, %f4;
	add.f32 	%f7, %f6, 0fCB40007F;
	neg.f32 	%f8, %f7;
	fma.rn.f32 	%f9, %f1, 0f3FB8AA3B, %f8;
	fma.rn.f32 	%f10, %f1, 0f32A57060, %f9;
	mov.b32 	%r10, %f6;
	shl.b32 	%r11, %r10, 23;
	mov.b32 	%f11, %r11;
	ex2.approx.ftz.f32 	%f12, %f10;
	mul.f32 	%f13, %f12, %f11;
	cvta.to.global.u64 	%rd23, %rd9;
	atom.global.add.f32 	%f14, [%rd23], %f13;
$L__BB3_5:
	ret;

}
	// .globl	_Z7softmaxPfS_S_mmmm
.visible .entry _Z7softmaxPfS_S_mmmm(
	.param .u64 .ptr .align 1 _Z7softmaxPfS_S_mmmm_param_0,
	.param .u64 .ptr .align 1 _Z7softmaxPfS_S_mmmm_param_1,
	.param .u64 .ptr .align 1 _Z7softmaxPfS_S_mmmm_param_2,
	.param .u64 _Z7softmaxPfS_S_mmmm_param_3,
	.param .u64 _Z7softmaxPfS_S_mmmm_param_4,
	.param .u64 _Z7softmaxPfS_S_mmmm_param_5,
	.param .u64 _Z7softmaxPfS_S_mmmm_param_6
)
{
	.reg .pred 	%p<3>;
	.reg .b32 	%r<12>;
	.reg .b32 	%f<16>;
	.reg .b64 	%rd<31>;

	ld.param.u64 	%rd8, [_Z7softmaxPfS_S_mmmm_param_0];
	ld.param.u64 	%rd9, [_Z7softmaxPfS_S_mmmm_param_1];
	ld.param.u64 	%rd10, [_Z7softmaxPfS_S_mmmm_param_2];
	ld.param.u64 	%rd11, [_Z7softmaxPfS_S_mmmm_param_3];
	ld.param.u64 	%rd12, [_Z7softmaxPfS_S_mmmm_param_4];
	ld.param.u64 	%rd14, [_Z7softmaxPfS_S_mmmm_param_5];
	ld.param.u64 	%rd13, [_Z7softmaxPfS_S_mmmm_param_6];
	mov.u32 	%r1, %ctaid.x;
	mov.u32 	%r2, %ntid.x;
	mov.u32 	%r3, %tid.x;
	mad.lo.s32 	%r4, %r1, %r2, %r3;
	cvt.s64.s32 	%rd1, %r4;
	mul.lo.s64 	%rd15, %rd13, %rd14;
	setp.le.u64 	%p1, %rd15, %rd1;
	@%p1 bra 	$L__BB4_5;
	or.b64  	%rd16, %rd1, %rd13;
	and.b64  	%rd17, %rd16, -4294967296;
	setp.ne.s64 	%p2, %rd17, 0;
	@%p2 bra 	$L__BB4_3;
	cvt.u32.u64 	%r5, %rd13;
	cvt.u32.u64 	%r6, %rd1;
	div.u32 	%r7, %r6, %r5;
	mul.lo.s32 	%r8, %r7, %r5;
	sub.s32 	%r9, %r6, %r8;
	cvt.u64.u32 	%rd29, %r7;
	cvt.u64.u32 	%rd30, %r9;
	bra.uni 	$L__BB4_4;
$L__BB4_3:
	div.u64 	%rd29, %rd1, %rd13;
	mul.lo.s64 	%rd18, %rd29, %rd13;
	sub.s64 	%rd30, %rd1, %rd18;
$L__BB4_4:
	cvt.s64.s32 	%rd19, %rd29;
	shl.b64 	%rd20, %rd30, 32;
	shr.s64 	%rd21, %rd20, 30;
	mad.lo.s64 	%rd22, %rd19, %rd11, %rd21;
	cvta.to.global.u64 	%rd23, %rd8;
	add.s64 	%rd24, %rd23, %rd22;
	mad.lo.s64 	%rd25, %rd19, %rd12, %rd21;
	cvta.to.global.u64 	%rd26, %rd9;
	add.s64 	%rd27, %rd26, %rd25;
	ld.global.f32 	%f1, [%rd24];
	fma.rn.f32 	%f2, %f1, 0f3BBB989D, 0f3F000000;
	cvt.sat.f32.f32 	%f3, %f2;
	mov.f32 	%f4, 0f4B400001;
	mov.f32 	%f5, 0f437C0000;
	fma.rm.f32 	%f6, %f3, %f5, %f4;
	add.f32 	%f7, %f6, 0fCB40007F;
	neg.f32 	%f8, %f7;
	fma.rn.f32 	%f9, %f1, 0f3FB8AA3B, %f8;
	fma.rn.f32 	%f10, %f1, 0f32A57060, %f9;
	mov.b32 	%r10, %f6;
	shl.b32 	%r11, %r10, 23;
	mov.b32 	%f11, %r11;
	ex2.approx.ftz.f32 	%f12, %f10;
	mul.f32 	%f13, %f12, %f11;
	cvta.to.global.u64 	%rd28, %rd10;
	ld.global.f32 	%f14, [%rd28];
	div.rn.f32 	%f15, %f13, %f14;
	st.global.f32 	[%rd27], %f15;
$L__BB4_5:
	ret;

}


// ===== COMPILED SASS (sm_100) =====

	.target	sm_100

	.elftype	@"ET_EXEC"


//--------------------- .note.nv.tkinfo           --------------------------
	.section	.note.nv.tkinfo,"",@"SHT_NOTE"
	.sectionflags	@"SHF_NOTE_NV_TKINFO"
	.tkinfo
        /*0018*/ 	.word	0x00000002
        /*0030*/ 	.string	""
        /*0030*/ 	.string	"ptxas"
        /*0030*/ 	.string	"Cuda compilation tools, release 13.0, V13.0.88"
        /*0030*/ 	.string	"Build cuda_13.0.r13.0/compiler.36424714_0"
        /*0030*/ 	.string	"-arch sm_100 -m 64 "



//--------------------- .note.nv.cuinfo           --------------------------
	.section	.note.nv.cuinfo,"",@"SHT_NOTE"
	.sectionflags	@"SHF_NOTE_NV_CUINFO"
        /*0018*/ 	.short	0x0002
        /*001a*/ 	.short	0x0064
        /*001c*/ 	.short	0x0082
	.zero		2


//--------------------- .nv.info                  --------------------------
	.section	.nv.info,"",@"SHT_CUDA_INFO"
	.align	4


	//----- nvinfo : EIATTR_REGCOUNT
	.align		4
        /*0000*/ 	.byte	0x04, 0x2f
        /*0002*/ 	.short	(.L_1 - .L_0)
	.align		4
.L_0:
        /*0004*/ 	.word	index@(_Z6matmulPfS_S_mmmmmmm)
        /*0008*/ 	.word	0x00000020


	//----- nvinfo : EIATTR_FRAME_SIZE
	.align		4
.L_1:
        /*000c*/ 	.byte	0x04, 0x11
        /*000e*/ 	.short	(.L_3 - .L_2)
	.align		4
.L_2:
        /*0010*/ 	.word	index@($__internal_5_$__cuda_sm20_div_u64)
        /*0014*/ 	.word	0x00000000


	//----- nvinfo : EIATTR_FRAME_SIZE
	.align		4
.L_3:
        /*0018*/ 	.byte	0x04, 0x11
        /*001a*/ 	.short	(.L_5 - .L_4)
	.align		4
.L_4:
        /*001c*/ 	.word	index@(_Z6matmulPfS_S_mmmmmmm)
        /*0020*/ 	.word	0x00000000


	//----- nvinfo : EIATTR_REGCOUNT
	.align		4
.L_5:
        /*0024*/ 	.byte	0x04, 0x2f
        /*0026*/ 	.short	(.L_7 - .L_6)
	.align		4
.L_6:
        /*0028*/ 	.word	index@(_Z6mataddPfS_S_mmmmm)
        /*002c*/ 	.word	0x00000012


	//----- nvinfo : EIATTR_FRAME_SIZE
	.align		4
.L_7:
        /*0030*/ 	.byte	0x04, 0x11
        /*0032*/ 	.short	(.L_9 - .L_8)
	.align		4
.L_8:
        /*0034*/ 	.word	index@($__internal_4_$__cuda_sm20_div_u64)
        /*0038*/ 	.word	0x00000000


	//----- nvinfo : EIATTR_FRAME_SIZE
	.align		4
.L_9:
        /*003c*/ 	.byte	0x04, 0x11
        /*003e*/ 	.short	(.L_11 - .L_10)
	.align		4
.L_10:
        /*0040*/ 	.word	index@(_Z6mataddPfS_S_mmmmm)
        /*0044*/ 	.word	0x00000000


	//----- nvinfo : EIATTR_REGCOUNT
	.align		4
.L_11:
        /*0048*/ 	.byte	0x04, 0x2f
        /*004a*/ 	.short	(.L_13 - .L_12)
	.align		4
.L_12:
        /*004c*/ 	.word	index@(_Z9leakyreluPfS_fmmmm)
        /*0050*/ 	.word	0x00000012


	//----- nvinfo : EIATTR_FRAME_SIZE
	.align		4
.L_13:
        /*0054*/ 	.byte	0x04, 0x11
        /*0056*/ 	.short	(.L_15 - .L_14)
	.align		4
.L_14:
        /*0058*/ 	.word	index@($__internal_3_$__cuda_sm20_div_u64)
        /*005c*/ 	.word	0x00000000


	//----- nvinfo : EIATTR_FRAME_SIZE
	.align		4
.L_15:
        /*0060*/ 	.byte	0x04, 0x11
        /*0062*/ 	.short	(.L_17 - .L_16)
	.align		4
.L_16:
        /*0064*/ 	.word	index@(_Z9leakyreluPfS_fmmmm)
        /*0068*/ 	.word	0x00000000


	//----- nvinfo : EIATTR_REGCOUNT
	.align		4
.L_17:
        /*006c*/ 	.byte	0x04, 0x2f
        /*006e*/ 	.short	(.L_19 - .L_18)
	.align		4
.L_18:
        /*0070*/ 	.word	index@(_Z6expsumPfS_mmm)
        /*0074*/ 	.word	0x00000012


	//----- nvinfo : EIATTR_FRAME_SIZE
	.align		4
.L_19:
        /*0078*/ 	.byte	0x04, 0x11
        /*007a*/ 	.short	(.L_21 - .L_20)
	.align		4
.L_20:
        /*007c*/ 	.word	index@($__internal_2_$__cuda_sm20_div_u64)
        /*0080*/ 	.word	0x00000000


	//----- nvinfo : EIATTR_FRAME_SIZE
	.align		4
.L_21:
        /*0084*/ 	.byte	0x04, 0x11
        /*0086*/ 	.short	(.L_23 - .L_22)
	.align		4
.L_22:
        /*0088*/ 	.word	index@(_Z6expsumPfS_mmm)
        /*008c*/ 	.word	0x00000000


	//----- nvinfo : EIATTR_REGCOUNT
	.align		4
.L_23:
        /*0090*/ 	.byte	0x04, 0x2f
        /*0092*/ 	.short	(.L_25 - .L_24)
	.align		4
.L_24:
        /*0094*/ 	.word	index@(_Z7softmaxPfS_S_mmmm)
        /*0098*/ 	.word	0x00000012


	//----- nvinfo : EIATTR_FRAME_SIZE
	.align		4
.L_25:
        /*009c*/ 	.byte	0x04, 0x11
        /*009e*/ 	.short	(.L_27 - .L_26)
	.align		4
.L_26:
        /*00a0*/ 	.word	index@($__internal_1_$__cuda_sm3x_div_rn_noftz_f32_slowpath)
        /*00a4*/ 	.word	0x00000000


	//----- nvinfo : EIATTR_FRAME_SIZE
	.align		4
.L_27:
        /*00a8*/ 	.byte	0x04, 0x11
        /*00aa*/ 	.short	(.L_29 - .L_28)
	.align		4
.L_28:
        /*00ac*/ 	.word	index@($__internal_0_$__cuda_sm20_div_u64)
        /*00b0*/ 	.word	0x00000000


	//----- nvinfo : EIATTR_FRAME_SIZE
	.align		4
.L_29:
        /*00b4*/ 	.byte	0x04, 0x11
        /*00b6*/ 	.short	(.L_31 - .L_30)
	.align		4
.L_30:
        /*00b8*/ 	.word	index@(_Z7softmaxPfS_S_mmmm)
        /*00bc*/ 	.word	0x00000000


	//----- nvinfo : EIATTR_MIN_STACK_SIZE
	.align		4
.L_31:
        /*00c0*/ 	.byte	0x04, 0x12
        /*00c2*/ 	.short	(.L_33 - .L_32)
	.align		4
.L_32:
        /*00c4*/ 	.word	index@(_Z7softmaxPfS_S_mmmm)
        /*00c8*/ 	.word	0x00000000


	//----- nvinfo : EIATTR_MIN_STACK_SIZE
	.align		4
.L_33:
        /*00cc*/ 	.byte	0x04, 0x12
        /*00ce*/ 	.short	(.L_35 - .L_34)
	.align		4
.L_34:
        /*00d0*/ 	.word	index@(_Z6expsumPfS_mmm)
        /*00d4*/ 	.word	0x00000000


	//----- nvinfo : EIATTR_MIN_STACK_SIZE
	.align		4
.L_35:
        /*00d8*/ 	.byte	0x04, 0x12
        /*00da*/ 	.short	(.L_37 - .L_36)
	.align		4
.L_36:
        /*00dc*/ 	.word	index@(_Z9leakyreluPfS_fmmmm)
        /*00e0*/ 	.word	0x00000000


	//----- nvinfo : EIATTR_MIN_STACK_SIZE
	.align		4
.L_37:
        /*00e4*/ 	.byte	0x04, 0x12
        /*00e6*/ 	.short	(.L_39 - .L_38)
	.align		4
.L_38:
        /*00e8*/ 	.word	index@(_Z6mataddPfS_S_mmmmm)
        /*00ec*/ 	.word	0x00000000


	//----- nvinfo : EIATTR_MIN_STACK_SIZE
	.align		4
.L_39:
        /*00f0*/ 	.byte	0x04, 0x12
        /*00f2*/ 	.short	(.L_41 - .L_40)
	.align		4
.L_40:
        /*00f4*/ 	.word	index@(_Z6matmulPfS_S_mmmmmmm)
        /*00f8*/ 	.word	0x00000000
.L_41:


//--------------------- .nv.compat                --------------------------
	.section	.nv.compat,"",@"SHT_CUDA_COMPAT_INFO"
	.align	4
        /*0000*/ 	.byte	0x02, 0x09, 0x00, 0x00, 0x02, 0x02, 0x01, 0x00, 0x02, 0x05, 0x05, 0x00, 0x03, 0x07, 0x01, 0x01
        /*0010*/ 	.byte	0x02, 0x03, 0x00, 0x00, 0x02, 0x06, 0x01, 0x00, 0x04, 0x0b, 0x08, 0x00, 0x01, 0x00, 0x00, 0x00
        /*0020*/ 	.byte	0x00, 0x00, 0x00, 0x00


//--------------------- .nv.info._Z7softmaxPfS_S_mmmm --------------------------
	.section	.nv.info._Z7softmaxPfS_S_mmmm,"",@"SHT_CUDA_INFO"
	.sectionflags	@""
	.align	4


	//----- nvinfo : EIATTR_CUDA_API_VERSION
	.align		4
        /*0000*/ 	.byte	0x04, 0x37
        /*0002*/ 	.short	(.L_43 - .L_42)
.L_42:
        /*0004*/ 	.word	0x00000082


	//----- nvinfo : EIATTR_KPARAM_INFO
	.align		4
.L_43:
        /*0008*/ 	.byte	0x04, 0x17
        /*000a*/ 	.short	(.L_45 - .L_44)
.L_44:
        /*000c*/ 	.word	0x00000000
        /*0010*/ 	.short	0x0006
        /*0012*/ 	.short	0x0030
        /*0014*/ 	.byte	0x00, 0xf0, 0x21, 0x00


	//----- nvinfo : EIATTR_KPARAM_INFO
	.align		4
.L_45:
        /*0018*/ 	.byte	0x04, 0x17
        /*001a*/ 	.short	(.L_47 - .L_46)
.L_46:
        /*001c*/ 	.word	0x00000000
        /*0020*/ 	.short	0x0005
        /*0022*/ 	.short	0x0028
        /*0024*/ 	.byte	0x00, 0xf0, 0x21, 0x00


	//----- nvinfo : EIATTR_KPARAM_INFO
	.align		4
.L_47:
        /*0028*/ 	.byte	0x04, 0x17
        /*002a*/ 	.short	(.L_49 - .L_48)
.L_48:
        /*002c*/ 	.word	0x00000000
        /*0030*/ 	.short	0x0004
        /*0032*/ 	.short	0x0020
        /*0034*/ 	.byte	0x00, 0xf0, 0x21, 0x00


	//----- nvinfo : EIATTR_KPARAM_INFO
	.align		4
.L_49:
        /*0038*/ 	.byte	0x04, 0x17
        /*003a*/ 	.short	(.L_51 - .L_50)
.L_50:
        /*003c*/ 	.word	0x00000000
        /*0040*/ 	.short	0x0003
        /*0042*/ 	.short	0x0018
        /*0044*/ 	.byte	0x00, 0xf0, 0x21, 0x00


	//----- nvinfo : EIATTR_KPARAM_INFO
	.align		4
.L_51:
        /*0048*/ 	.byte	0x04, 0x17
        /*004a*/ 	.short	(.L_53 - .L_52)
.L_52:
        /*004c*/ 	.word	0x00000000
        /*0050*/ 	.short	0x0002
        /*0052*/ 	.short	0x0010
        /*0054*/ 	.byte	0x00, 0xf5, 0x21, 0x00


	//----- nvinfo : EIATTR_KPARAM_INFO
	.align		4
.L_53:
        /*0058*/ 	.byte	0x04, 0x17
        /*005a*/ 	.short	(.L_55 - .L_54)
.L_54:
        /*005c*/ 	.word	0x00000000
        /*0060*/ 	.short	0x0001
        /*0062*/ 	.short	0x0008
        /*0064*/ 	.byte	0x00, 0xf5, 0x21, 0x00


	//----- nvinfo : EIATTR_KPARAM_INFO
	.align		4
.L_55:
        /*0068*/ 	.byte	0x04, 0x17
        /*006a*/ 	.short	(.L_57 - .L_56)
.L_56:
        /*006c*/ 	.word	0x00000000
        /*0070*/ 	.short	0x0000
        /*0072*/ 	.short	0x0000
        /*0074*/ 	.byte	0x00, 0xf5, 0x21, 0x00


	//----- nvinfo : EIATTR_SPARSE_MMA_MASK
	.align		4
.L_57:
        /*0078*/ 	.byte	0x03, 0x50
        /*007a*/ 	.short	0x0000


	//----- nvinfo : EIATTR_MAXREG_COUNT
	.align		4
        /*007c*/ 	.byte	0x03, 0x1b
        /*007e*/ 	.short	0x00ff


	//----- nvinfo : EIATTR_MERCURY_ISA_VERSION
	.align		4
        /*0080*/ 	.byte	0x03, 0x5f
        /*0082*/ 	.short	0x0101


	//----- nvinfo : EIATTR_VRC_CTA_INIT_COUNT
	.align		4
        /*0084*/ 	.byte	0x02, 0x4a
	.zero		1
	.zero		1


	//----- nvinfo : EIATTR_EXIT_INSTR_OFFSETS
	.align		4
        /*0088*/ 	.byte	0x04, 0x1c
        /*008a*/ 	.short	(.L_59 - .L_58)


	//   ....[0]....
.L_58:
        /*008c*/ 	.word	0x000000f0


	//   ....[1]....
        /*0090*/ 	.word	0x000005c0


	//----- nvinfo : EIATTR_CRS_STACK_SIZE
	.align		4
.L_59:
        /*0094*/ 	.byte	0x04, 0x1e
        /*0096*/ 	.short	(.L_61 - .L_60)
.L_60:
        /*0098*/ 	.word	0x00000000


	//----- nvinfo : EIATTR_CBANK_PARAM_SIZE
	.align		4
.L_61:
        /*009c*/ 	.byte	0x03, 0x19
        /*009e*/ 	.short	0x0038


	//----- nvinfo : EIATTR_PARAM_CBANK
	.align		4
        /*00a0*/ 	.byte	0x04, 0x0a
        /*00a2*/ 	.short	(.L_63 - .L_62)
	.align		4
.L_62:
        /*00a4*/ 	.word	index@(.nv.constant0._Z7softmaxPfS_S_mmmm)
        /*00a8*/ 	.short	0x0380
        /*00aa*/ 	.short	0x0038


	//----- nvinfo : EIATTR_SW_WAR
	.align		4
.L_63:
        /*00ac*/ 	.byte	0x04, 0x36
        /*00ae*/ 	.short	(.L_65 - .L_64)
.L_64:
        /*00b0*/ 	.word	0x00000008
.L_65:


//--------------------- .nv.info._Z6expsumPfS_mmm --------------------------
	.section	.nv.info._Z6expsumPfS_mmm,"",@"SHT_CUDA_INFO"
	.sectionflags	@""
	.align	4


	//----- nvinfo : EIATTR_CUDA_API_VERSION
	.align		4
        /*0000*/ 	.byte	0x04, 0x37
        /*0002*/ 	.short	(.L_67 - .L_66)
.L_66:
        /*0004*/ 	.word	0x00000082


	//----- nvinfo : EIATTR_KPARAM_INFO
	.align		4
.L_67:
        /*0008*/ 	.byte	0x04, 0x17
        /*000a*/ 	.short	(.L_69 - .L_68)
.L_68:
        /*000c*/ 	.word	0x00000000
        /*0010*/ 	.short	0x0004
        /*0012*/ 	.short	0x0020
        /*0014*/ 	.byte	0x00, 0xf0, 0x21, 0x00


	//----- nvinfo : EIATTR_KPARAM_INFO
	.align		4
.L_69:
        /*0018*/ 	.byte	0x04, 0x17
        /*001a*/ 	.short	(.L_71 - .L_70)
.L_70:
        /*001c*/ 	.word	0x00000000
        /*0020*/ 	.short	0x0003
        /*0022*/ 	.short	0x0018
        /*0024*/ 	.byte	0x00, 0xf0, 0x21, 0x00


	//----- nvinfo : EIATTR_KPARAM_INFO
	.align		4
.L_71:
        /*0028*/ 	.byte	0x04, 0x17
        /*002a*/ 	.short	(.L_73 - .L_72)
.L_72:
        /*002c*/ 	.word	0x00000000
        /*0030*/ 	.short	0x0002
        /*0032*/ 	.short	0x0010
        /*0034*/ 	.byte	0x00, 0xf0, 0x21, 0x00


	//----- nvinfo : EIATTR_KPARAM_INFO
	.align		4
.L_73:
        /*0038*/ 	.byte	0x04, 0x17
        /*003a*/ 	.short	(.L_75 - .L_74)
.L_74:
        /*003c*/ 	.word	0x00000000
        /*0040*/ 	.short	0x0001
        /*0042*/ 	.short	0x0008
        /*0044*/ 	.byte	0x00, 0xf5, 0x21, 0x00


	//----- nvinfo : EIATTR_KPARAM_INFO
	.align		4
.L_75:
        /*0048*/ 	.byte	0x04, 0x17
        /*004a*/ 	.short	(.L_77 - .L_76)
.L_76:
        /*004c*/ 	.word	0x00000000
        /*0050*/ 	.short	0x0000
        /*0052*/ 	.short	0x0000
        /*0054*/ 	.byte	0x00, 0xf5, 0x21, 0x00


	//----- nvinfo : EIATTR_SPARSE_MMA_MASK
	.align		4
.L_77:
        /*0058*/ 	.byte	0x03, 0x50
        /*005a*/ 	.short	0x0000


	//----- nvinfo : EIATTR_MAXREG_COUNT
	.align		4
        /*005c*/ 	.byte	0x03, 0x1b
        /*005e*/ 	.short	0x00ff


	//----- nvinfo : EIATTR_MERCURY_ISA_VERSION
	.align		4
        /*0060*/ 	.byte	0x03, 0x5f
        /*0062*/ 	.short	0x0101


	//----- nvinfo : EIATTR_VRC_CTA_INIT_COUNT
	.align		4
        /*0064*/ 	.byte	0x02, 0x4a
	.zero		1
	.zero		1


	//----- nvinfo : EIATTR_EXIT_INSTR_OFFSETS
	.align		4
        /*0068*/ 	.byte	0x04, 0x1c
        /*006a*/ 	.short	(.L_79 - .L_78)


	//   ....[0]....
.L_78:
        /*006c*/ 	.word	0x000000f0


	//   ....[1]....
        /*0070*/ 	.word	0x00000490


	//----- nvinfo : EIATTR_CRS_STACK_SIZE
	.align		4
.L_79:
        /*0074*/ 	.byte	0x04, 0x1e
        /*0076*/ 	.short	(.L_81 - .L_80)
.L_80:
        /*0078*/ 	.word	0x00000000


	//----- nvinfo : EIATTR_CBANK_PARAM_SIZE
	.align		4
.L_81:
        /*007c*/ 	.byte	0x03, 0x19
        /*007e*/ 	.short	0x0028


	//----- nvinfo : EIATTR_PARAM_CBANK
	.align		4
        /*0080*/ 	.byte	0x04, 0x0a
        /*0082*/ 	.short	(.L_83 - .L_82)
	.align		4
.L_82:
        /*0084*/ 	.word	index@(.nv.constant0._Z6expsumPfS_mmm)
        /*0088*/ 	.short	0x0380
        /*008a*/ 	.short	0x0028


	//----- nvinfo : EIATTR_SW_WAR
	.align		4
.L_83:
        /*008c*/ 	.byte	0x04, 0x36
        /*008e*/ 	.short	(.L_85 - .L_84)
.L_84:
        /*0090*/ 	.word	0x00000008
.L_85:


//--------------------- .nv.info._Z9leakyreluPfS_fmmmm --------------------------
	.section	.nv.info._Z9leakyreluPfS_fmmmm,"",@"SHT_CUDA_INFO"
	.sectionflags	@""
	.align	4


	//----- nvinfo : EIATTR_CUDA_API_VERSION
	.align		4
        /*0000*/ 	.byte	0x04, 0x37
        /*0002*/ 	.short	(.L_87 - .L_86)
.L_86:
        /*0004*/ 	.word	0x00000082


	//----- nvinfo : EIATTR_KPARAM_INFO
	.align		4
.L_87:
        /*0008*/ 	.byte	0x04, 0x17
        /*000a*/ 	.short	(.L_89 - .L_88)
.L_88:
        /*000c*/ 	.word	0x00000000
        /*0010*/ 	.short	0x0006
        /*0012*/ 	.short	0x0030
        /*0014*/ 	.byte	0x00, 0xf0, 0x21, 0x00


	//----- nvinfo : EIATTR_KPARAM_INFO
	.align		4
.L_89:
        /*0018*/ 	.byte	0x04, 0x17
        /*001a*/ 	.short	(.L_91 - .L_90)
.L_90:
        /*001c*/ 	.word	0x00000000
        /*0020*/ 	.short	0x0005
        /*0022*/ 	.short	0x0028
        /*0024*/ 	.byte	0x00, 0xf0, 0x21, 0x00


	//----- nvinfo : EIATTR_KPARAM_INFO
	.align		4
.L_91:
        /*0028*/ 	.byte	0x04, 0x17
        /*002a*/ 	.short	(.L_93 - .L_92)
.L_92:
        /*002c*/ 	.word	0x00000000
        /*0030*/ 	.short	0x0004
        /*0032*/ 	.short	0x0020
        /*0034*/ 	.byte	0x00, 0xf0, 0x21, 0x00


	//----- nvinfo : EIATTR_KPARAM_INFO
	.align		4
.L_93:
        /*0038*/ 	.byte	0x04, 0x17
        /*003a*/ 	.short	(.L_95 - .L_94)
.L_94:
        /*003c*/ 	.word	0x00000000
        /*0040*/ 	.short	0x0003
        /*0042*/ 	.short	0x0018
        /*0044*/ 	.byte	0x00, 0xf0, 0x21, 0x00


	//----- nvinfo : EIATTR_KPARAM_INFO
	.align		4
.L_95:
        /*0048*/ 	.byte	0x04, 0x17
        /*004a*/ 	.short	(.L_97 - .L_96)
.L_96:
        /*004c*/ 	.word	0x00000000
        /*0050*/ 	.short	0x0002
        /*0052*/ 	.short	0x0010
        /*0054*/ 	.byte	0x00, 0xf0, 0x11, 0x00


	//----- nvinfo : EIATTR_KPARAM_INFO
	.align		4
.L_97:
        /*0058*/ 	.byte	0x04, 0x17
        /*005a*/ 	.short	(.L_99 - .L_98)
.L_98:
        /*005c*/ 	.word	0x00000000
        /*0060*/ 	.short	0x0001
        /*0062*/ 	.short	0x0008
        /*0064*/ 	.byte	0x00, 0xf5, 0x21, 0x00


	//----- nvinfo : EIATTR_KPARAM_INFO
	.align		4
.L_99:
        /*0068*/ 	.byte	0x04, 0x17
        /*006a*/ 	.short	(.L_101 - .L_100)
.L_100:
        /*006c*/ 	.word	0x00000000
        /*0070*/ 	.short	0x0000
        /*0072*/ 	.short	0x0000
        /*0074*/ 	.byte	0x00, 0xf5, 0x21, 0x00


	//----- nvinfo : EIATTR_SPARSE_MMA_MASK
	.align		4
.L_101:
        /*0078*/ 	.byte	0x03, 0x50
        /*007a*/ 	.short	0x0000


	//----- nvinfo : EIATTR_MAXREG_COUNT
	.align		4
        /*007c*/ 	.byte	0x03, 0x1b
        /*007e*/ 	.short	0x00ff


	//----- nvinfo : EIATTR_MERCURY_ISA_VERSION
	.align		4
        /*0080*/ 	.byte	0x03, 0x5f
        /*0082*/ 	.short	0x0101


	//----- nvinfo : EIATTR_VRC_CTA_INIT_COUNT
	.align		4
        /*0084*/ 	.byte	0x02, 0x4a
	.zero		1
	.zero		1


	//----- nvinfo : EIATTR_EXIT_INSTR_OFFSETS
	.align		4
        /*0088*/ 	.byte	0x04, 0x1c
        /*008a*/ 	.short	(.L_103 - .L_102)


	//   ....[0]....
.L_102:
        /*008c*/ 	.word	0x000000f0


	//   ....[1]....
        /*0090*/ 	.word	0x00000460


	//----- nvinfo : EIATTR_CRS_STACK_SIZE
	.align		4
.L_103:
        /*0094*/ 	.byte	0x04, 0x1e
        /*0096*/ 	.short	(.L_105 - .L_104)
.L_104:
        /*0098*/ 	.word	0x00000000


	//----- nvinfo : EIATTR_CBANK_PARAM_SIZE
	.align		4
.L_105:
        /*009c*/ 	.byte	0x03, 0x19
        /*009e*/ 	.short	0x0038


	//----- nvinfo : EIATTR_PARAM_CBANK
	.align		4
        /*00a0*/ 	.byte	0x04, 0x0a
        /*00a2*/ 	.short	(.L_107 - .L_106)
	.align		4
.L_106:
        /*00a4*/ 	.word	index@(.nv.constant0._Z9leakyreluPfS_fmmmm)
        /*00a8*/ 	.short	0x0380
        /*00aa*/ 	.short	0x0038


	//----- nvinfo : EIATTR_SW_WAR
	.align		4
.L_107:
        /*00ac*/ 	.byte	0x04, 0x36
        /*00ae*/ 	.short	(.L_109 - .L_108)
.L_108:
        /*00b0*/ 	.word	0x00000008
.L_109:


//--------------------- .nv.info._Z6mataddPfS_S_mmmmm --------------------------
	.section	.nv.info._Z6mataddPfS_S_mmmmm,"",@"SHT_CUDA_INFO"
	.sectionflags	@""
	.align	4


	//----- nvinfo : EIATTR_CUDA_API_VERSION
	.align		4
        /*0000*/ 	.byte	0x04, 0x37
        /*0002*/ 	.short	(.L_111 - .L_110)
.L_110:
        /*0004*/ 	.word	0x00000082


	//----- nvinfo : EIATTR_KPARAM_INFO
	.align		4
.L_111:
        /*0008*/ 	.byte	0x04, 0x17
        /*000a*/ 	.short	(.L_113 - .L_112)
.L_112:
        /*000c*/ 	.word	0x00000000
        /*0010*/ 	.short	0x0007
        /*0012*/ 	.short	0x0038
        /*0014*/ 	.byte	0x00, 0xf0, 0x21, 0x00


	//----- nvinfo : EIATTR_KPARAM_INFO
	.align		4
.L_113:
        /*0018*/ 	.byte	0x04, 0x17
        /*001a*/ 	.short	(.L_115 - .L_114)
.L_114:
        /*001c*/ 	.word	0x00000000
        /*0020*/ 	.short	0x0006
        /*0022*/ 	.short	0x0030
        /*0024*/ 	.byte	0x00, 0xf0, 0x21, 0x00


	//----- nvinfo : EIATTR_KPARAM_INFO
	.align		4
.L_115:
        /*0028*/ 	.byte	0x04, 0x17
        /*002a*/ 	.short	(.L_117 - .L_116)
.L_116:
        /*002c*/ 	.word	0x00000000
        /*0030*/ 	.short	0x0005
        /*0032*/ 	.short	0x0028
        /*0034*/ 	.byte	0x00, 0xf0, 0x21, 0x00


	//----- nvinfo : EIATTR_KPARAM_INFO
	.align		4
.L_117:
        /*0038*/ 	.byte	0x04, 0x17
        /*003a*/ 	.short	(.L_119 - .L_118)
.L_118:
        /*003c*/ 	.word	0x00000000
        /*0040*/ 	.short	0x0004
        /*0042*/ 	.short	0x0020
        /*0044*/ 	.byte	0x00, 0xf0, 0x21, 0x00


	//----- nvinfo : EIATTR_KPARAM_INFO
	.align		4
.L_119:
        /*0048*/ 	.byte	0x04, 0x17
        /*004a*/ 	.short	(.L_121 - .L_120)
.L_120:
        /*004c*/ 	.word	0x00000000
        /*0050*/ 	.short	0x0003
        /*0052*/ 	.short	0x0018
        /*0054*/ 	.byte	0x00, 0xf0, 0x21, 0x00


	//----- nvinfo : EIATTR_KPARAM_INFO
	.align		4
.L_121:
        /*0058*/ 	.byte	0x04, 0x17
        /*005a*/ 	.short	(.L_123 - .L_122)
.L_122:
        /*005c*/ 	.word	0x00000000
        /*0060*/ 	.short	0x0002
        /*0062*/ 	.short	0x0010
        /*0064*/ 	.byte	0x00, 0xf5, 0x21, 0x00


	//----- nvinfo : EIATTR_KPARAM_INFO
	.align		4
.L_123:
        /*0068*/ 	.byte	0x04, 0x17
        /*006a*/ 	.short	(.L_125 - .L_124)
.L_124:
        /*006c*/ 	.word	0x00000000
        /*0070*/ 	.short	0x0001
        /*0072*/ 	.short	0x0008
        /*0074*/ 	.byte	0x00, 0xf5, 0x21, 0x00


	//----- nvinfo : EIATTR_KPARAM_INFO
	.align		4
.L_125:
        /*0078*/ 	.byte	0x04, 0x17
        /*007a*/ 	.short	(.L_127 - .L_126)
.L_126:
        /*007c*/ 	.word	0x00000000
        /*0080*/ 	.short	0x0000
        /*0082*/ 	.short	0x0000
        /*0084*/ 	.byte	0x00, 0xf5, 0x21, 0x00


	//----- nvinfo : EIATTR_SPARSE_MMA_MASK
	.align		4
.L_127:
        /*0088*/ 	.byte	0x03, 0x50
        /*008a*/ 	.short	0x0000


	//----- nvinfo : EIATTR_MAXREG_COUNT
	.align		4
        /*008c*/ 	.byte	0x03, 0x1b
        /*008e*/ 	.short	0x00ff


	//----- nvinfo : EIATTR_MERCURY_ISA_VERSION
	.align		4
        /*0090*/ 	.byte	0x03, 0x5f
        /*0092*/ 	.short	0x0101


	//----- nvinfo : EIATTR_VRC_CTA_INIT_COUNT
	.align		4
        /*0094*/ 	.byte	0x02, 0x4a
	.zero		1
	.zero		1


	//----- nvinfo : EIATTR_EXIT_INSTR_OFFSETS
	.align		4
        /*0098*/ 	.byte	0x04, 0x1c
        /*009a*/ 	.short	(.L_129 - .L_128)


	//   ....[0]....
.L_128:
        /*009c*/ 	.word	0x000000e0


	//   ....[1]....
        /*00a0*/ 	.word	0x00000490


	//----- nvinfo : EIATTR_CRS_STACK_SIZE
	.align		4
.L_129:
        /*00a4*/ 	.byte	0x04, 0x1e
        /*00a6*/ 	.short	(.L_131 - .L_130)
.L_130:
        /*00a8*/ 	.word	0x00000000


	//----- nvinfo : EIATTR_CBANK_PARAM_SIZE
	.align		4
.L_131:
        /*00ac*/ 	.byte	0x03, 0x19
        /*00ae*/ 	.short	0x0040


	//----- nvinfo : EIATTR_PARAM_CBANK
	.align		4
        /*00b0*/ 	.byte	0x04, 0x0a
        /*00b2*/ 	.short	(.L_133 - .L_132)
	.align		4
.L_132:
        /*00b4*/ 	.word	index@(.nv.constant0._Z6mataddPfS_S_mmmmm)
        /*00b8*/ 	.short	0x0380
        /*00ba*/ 	.short	0x0040


	//----- nvinfo : EIATTR_SW_WAR
	.align		4
.L_133:
        /*00bc*/ 	.byte	0x04, 0x36
        /*00be*/ 	.short	(.L_135 - .L_134)
.L_134:
        /*00c0*/ 	.word	0x00000008
.L_135:


//--------------------- .nv.info._Z6matmulPfS_S_mmmmmmm --------------------------
	.section	.nv.info._Z6matmulPfS_S_mmmmmmm,"",@"SHT_CUDA_INFO"
	.sectionflags	@""
	.align	4


	//----- nvinfo : EIATTR_CUDA_API_VERSION
	.align		4
        /*0000*/ 	.byte	0x04, 0x37
        /*0002*/ 	.short	(.L_137 - .L_136)
.L_136:
        /*0004*/ 	.word	0x00000082


	//----- nvinfo : EIATTR_KPARAM_INFO
	.align		4
.L_137:
        /*0008*/ 	.byte	0x04, 0x17
        /*000a*/ 	.short	(.L_139 - .L_138)
.L_138:
        /*000c*/ 	.word	0x00000000
        /*0010*/ 	.short	0x0009
        /*0012*/ 	.short	0x0048
        /*0014*/ 	.byte	0x00, 0xf0, 0x21, 0x00


	//----- nvinfo : EIATTR_KPARAM_INFO
	.align		4
.L_139:
        /*0018*/ 	.byte	0x04, 0x17
        /*001a*/ 	.short	(.L_141 - .L_140)
.L_140:
        /*001c*/ 	.word	0x00000000
        /*0020*/ 	.short	0x0008
        /*0022*/ 	.short	0x0040
        /*0024*/ 	.byte	0x00, 0xf0, 0x21, 0x00


	//----- nvinfo : EIATTR_KPARAM_INFO
	.align		4
.L_141:
        /*0028*/ 	.byte	0x04, 0x17
        /*002a*/ 	.short	(.L_143 - .L_142)
.L_142:
        /*002c*/ 	.word	0x00000000
        /*0030*/ 	.short	0x0007
        /*0032*/ 	.short	0x0038
        /*0034*/ 	.byte	0x00, 0xf0, 0x21, 0x00


	//----- nvinfo : EIATTR_KPARAM_INFO
	.align		4
.L_143:
        /*0038*/ 	.byte	0x04, 0x17
        /*003a*/ 	.short	(.L_145 - .L_144)
.L_144:
        /*003c*/ 	.word	0x00000000
        /*0040*/ 	.short	0x0006
        /*0042*/ 	.short	0x0030
        /*0044*/ 	.byte	0x00, 0xf0, 0x21, 0x00


	//----- nvinfo : EIATTR_KPARAM_INFO
	.align		4
.L_145:
        /*0048*/ 	.byte	0x04, 0x17
        /*004a*/ 	.short	(.L_147 - .L_146)
.L_146:
        /*004c*/ 	.word	0x00000000
        /*0050*/ 	.short	0x0005
        /*0052*/ 	.short	0x0028
        /*0054*/ 	.byte	0x00, 0xf0, 0x21, 0x00


	//----- nvinfo : EIATTR_KPARAM_INFO
	.align		4
.L_147:
        /*0058*/ 	.byte	0x04, 0x17
        /*005a*/ 	.short	(.L_149 - .L_148)
.L_148:
        /*005c*/ 	.word	0x00000000
        /*0060*/ 	.short	0x0004
        /*0062*/ 	.short	0x0020
        /*0064*/ 	.byte	0x00, 0xf0, 0x21, 0x00


	//----- nvinfo : EIATTR_KPARAM_INFO
	.align		4
.L_149:
        /*0068*/ 	.byte	0x04, 0x17
        /*006a*/ 	.short	(.L_151 - .L_150)
.L_150:
        /*006c*/ 	.word	0x00000000
        /*0070*/ 	.short	0x0003
        /*0072*/ 	.short	0x0018
        /*0074*/ 	.byte	0x00, 0xf0, 0x21, 0x00


	//----- nvinfo : EIATTR_KPARAM_INFO
	.align		4
.L_151:
        /*0078*/ 	.byte	0x04, 0x17
        /*007a*/ 	.short	(.L_153 - .L_152)
.L_152:
        /*007c*/ 	.word	0x00000000
        /*0080*/ 	.short	0x0002
        /*0082*/ 	.short	0x0010
        /*0084*/ 	.byte	0x00, 0xf5, 0x21, 0x00


	//----- nvinfo : EIATTR_KPARAM_INFO
	.align		4
.L_153:
        /*0088*/ 	.byte	0x04, 0x17
        /*008a*/ 	.short	(.L_155 - .L_154)
.L_154:
        /*008c*/ 	.word	0x00000000
        /*0090*/ 	.short	0x0001
        /*0092*/ 	.short	0x0008
        /*0094*/ 	.byte	0x00, 0xf5, 0x21, 0x00


	//----- nvinfo : EIATTR_KPARAM_INFO
	.align		4
.L_155:
        /*0098*/ 	.byte	0x04, 0x17
        /*009a*/ 	.short	(.L_157 - .L_156)
.L_156:
        /*009c*/ 	.word	0x00000000
        /*00a0*/ 	.short	0x0000
        /*00a2*/ 	.short	0x0000
        /*00a4*/ 	.byte	0x00, 0xf5, 0x21, 0x00


	//----- nvinfo : EIATTR_SPARSE_MMA_MASK
	.align		4
.L_157:
        /*00a8*/ 	.byte	0x03, 0x50
        /*00aa*/ 	.short	0x0000


	//----- nvinfo : EIATTR_MAXREG_COUNT
	.align		4
        /*00ac*/ 	.byte	0x03, 0x1b
        /*00ae*/ 	.short	0x00ff


	//----- nvinfo : EIATTR_MERCURY_ISA_VERSION
	.align		4
        /*00b0*/ 	.byte	0x03, 0x5f
        /*00b2*/ 	.short	0x0101


	//----- nvinfo : EIATTR_VRC_CTA_INIT_COUNT
	.align		4
        /*00b4*/ 	.byte	0x02, 0x4a
	.zero		1
	.zero		1


	//----- nvinfo : EIATTR_EXIT_INSTR_OFFSETS
	.align		4
        /*00b8*/ 	.byte	0x04, 0x1c
        /*00ba*/ 	.short	(.L_159 - .L_158)


	//   ....[0]....
.L_158:
        /*00bc*/ 	.word	0x000000f0


	//   ....[1]....
        /*00c0*/ 	.word	0x000003f0


	//   ....[2]....
        /*00c4*/ 	.word	0x00000950


	//   ....[3]....
        /*00c8*/ 	.word	0x00000e40


	//   ....[4]....
        /*00cc*/ 	.word	0x00001110


	//   ....[5]....
        /*00d0*/ 	.word	0x00001250


	//----- nvinfo : EIATTR_CRS_STACK_SIZE
	.align		4
.L_159:
        /*00d4*/ 	.byte	0x04, 0x1e
        /*00d6*/ 	.short	(.L_161 - .L_160)
.L_160:
        /*00d8*/ 	.word	0x00000000


	//----- nvinfo : EIATTR_CBANK_PARAM_SIZE
	.align		4
.L_161:
        /*00dc*/ 	.byte	0x03, 0x19
        /*00de*/ 	.short	0x0050


	//----- nvinfo : EIATTR_PARAM_CBANK
	.align		4
        /*00e0*/ 	.byte	0x04, 0x0a
        /*00e2*/ 	.short	(.L_163 - .L_162)
	.align		4
.L_162:
        /*00e4*/ 	.word	index@(.nv.constant0._Z6matmulPfS_S_mmmmmmm)
        /*00e8*/ 	.short	0x0380
        /*00ea*/ 	.short	0x0050


	//----- nvinfo : EIATTR_SW_WAR
	.align		4
.L_163:
        /*00ec*/ 	.byte	0x04, 0x36
        /*00ee*/ 	.short	(.L_165 - .L_164)
.L_164:
        /*00f0*/ 	.word	0x00000008
.L_165:


//--------------------- .nv.callgraph             --------------------------
	.section	.nv.callgraph,"",@"SHT_CUDA_CALLGRAPH"
	.align	4
	.sectionentsize	8
	.align		4
        /*0000*/ 	.word	0x00000000
	.align		4
        /*0004*/ 	.word	0xffffffff
	.align		4
        /*0008*/ 	.word	0x00000000
	.align		4
        /*000c*/ 	.word	0xfffffffe
	.align		4
        /*0010*/ 	.word	0x00000000
	.align		4
        /*0014*/ 	.word	0xfffffffd
	.align		4
        /*0018*/ 	.word	0x00000000
	.align		4
        /*001c*/ 	.word	0xfffffffc


//--------------------- .text._Z7softmaxPfS_S_mmmm --------------------------
	.section	.text._Z7softmaxPfS_S_mmmm,"ax",@progbits
	.align	128
        .global         _Z7softmaxPfS_S_mmmm
        .type           _Z7softmaxPfS_S_mmmm,@function
        .size           _Z7softmaxPfS_S_mmmm,(.L_x_38 - _Z7softmaxPfS_S_mmmm)
        .other          _Z7softmaxPfS_S_mmmm,@"STO_CUDA_ENTRY STV_DEFAULT"
_Z7softmaxPfS_S_mmmm:
.text._Z7softmaxPfS_S_mmmm:
[----:B------:R-:W-:Y:S01]  /*0000*/  LDC R1, c[0x0][0x37c] ;  /* 0x0000df00ff017b82 */ /* 0x000fe20000000800 */
[----:B------:R-:W0:Y:S01]  /*0010*/  S2R R3, SR_TID.X ;  /* 0x0000000000037919 */ /* 0x000e220000002100 */
[----:B------:R-:W1:Y:S06]  /*0020*/  LDCU.64 UR10, c[0x0][0x3b0] ;  /* 0x00007600ff0a77ac */ /* 0x000e6c0008000a00 */
[----:B------:R-:W0:Y:S01]  /*0030*/  S2UR UR7, SR_CTAID.X ;  /* 0x00000000000779c3 */ /* 0x000e220000002500 */
[----:B------:R-:W1:Y:S07]  /*0040*/  LDCU.64 UR8, c[0x0][0x3a8] ;  /* 0x00007500ff0877ac */ /* 0x000e6e0008000a00 */
[----:B------:R-:W0:Y:S01]  /*0050*/  LDC R0, c[0x0][0x360] ;  /* 0x0000d800ff007b82 */ /* 0x000e220000000800 */
[----:B-1----:R-:W-:-:S02]  /*0060*/  UIMAD UR6, UR11, UR8, URZ ;  /* 0x000000080b0672a4 */ /* 0x002fc4000f8e02ff */
[----:B------:R-:W-:Y:S02]  /*0070*/  UIMAD.WIDE.U32 UR4, UR10, UR8, URZ ;  /* 0x000000080a0472a5 */ /* 0x000fe4000f8e00ff */
[----:B------:R-:W-:-:S04]  /*0080*/  UIMAD UR6, UR10, UR9, UR6 ;  /* 0x000000090a0672a4 */ /* 0x000fc8000f8e0206 */
[----:B------:R-:W-:Y:S01]  /*0090*/  UIADD3 UR5, UPT, UPT, UR5, UR6, URZ ;  /* 0x0000000605057290 */ /* 0x000fe2000fffe0ff */
[----:B0-----:R-:W-:-:S05]  /*00a0*/  IMAD R0, R0, UR7, R3 ;  /* 0x0000000700007c24 */ /* 0x001fca000f8e0203 */
[----:B------:R-:W-:Y:S01]  /*00b0*/  IMAD.U32 R2, RZ, RZ, UR5 ;  /* 0x00000005ff027e24 */ /* 0x000fe2000f8e00ff */
[----:B------:R-:W-:Y:S02]  /*00c0*/  ISETP.LT.U32.AND P0, PT, R0, UR4, PT ;  /* 0x0000000400007c0c */ /* 0x000fe4000bf01070 */
[----:B------:R-:W-:-:S04]  /*00d0*/  SHF.R.S32.HI R5, RZ, 0x1f, R0 ;  /* 0x0000001fff057819 */ /* 0x000fc80000011400 */
[----:B------:R-:W-:-:S13]  /*00e0*/  ISETP.GT.U32.AND.EX P0, PT, R2, R5, PT, P0 ;  /* 0x000000050200720c */ /* 0x000fda0003f04100 */
[----:B------:R-:W-:Y:S05]  /*00f0*/  @!P0 EXIT ;  /* 0x000000000000894d */ /* 0x000fea0003800000 */
[----:B------:R-:W-:Y:S01]  /*0100*/  LOP3.LUT R2, R5, UR11, RZ, 0xfc, !PT ;  /* 0x0000000b05027c12 */ /* 0x000fe2000f8efcff */
[----:B------:R-:W0:Y:S01]  /*0110*/  LDCU.64 UR4, c[0x0][0x358] ;  /* 0x00006b00ff0477ac */ /* 0x000e220008000a00 */
[----:B------:R-:W-:Y:S02]  /*0120*/  BSSY.RECONVERGENT B0, `(.L_x_0) ;  /* 0x000001e000007945 */ /* 0x000fe40003800200 */
[----:B------:R-:W-:-:S13]  /*0130*/  ISETP.NE.U32.AND P0, PT, R2, RZ, PT ;  /* 0x000000ff0200720c */ /* 0x000fda0003f05070 */
[----:B------:R-:W-:Y:S05]  /*0140*/  @P0 BRA `(.L_x_1) ;  /* 0x0000000000540947 */ /* 0x000fea0003800000 */
[----:B------:R-:W1:Y:S01]  /*0150*/  I2F.U32.RP R4, UR10 ;  /* 0x0000000a00047d06 */ /* 0x000e620008209000 */
[----:B------:R-:W-:-:S07]  /*0160*/  ISETP.NE.U32.AND P2, PT, RZ, UR10, PT ;  /* 0x0000000aff007c0c */ /* 0x000fce000bf45070 */
[----:B-1----:R-:W1:Y:S02]  /*0170*/  MUFU.RCP R4, R4 ;  /* 0x0000000400047308 */ /* 0x002e640000001000 */
[----:B-1----:R-:W-:-:S06]  /*0180*/  VIADD R2, R4, 0xffffffe ;  /* 0x0ffffffe04027836 */ /* 0x002fcc0000000000 */
[----:B------:R1:W2:Y:S02]  /*0190*/  F2I.FTZ.U32.TRUNC.NTZ R3, R2 ;  /* 0x0000000200037305 */ /* 0x0002a4000021f000 */
[----:B-1----:R-:W-:Y:S02]  /*01a0*/  HFMA2 R2, -RZ, RZ, 0, 0 ;  /* 0x00000000ff027431 */ /* 0x002fe400000001ff */
[----:B--2---:R-:W-:-:S04]  /*01b0*/  IMAD.MOV R5, RZ, RZ, -R3 ;  /* 0x000000ffff057224 */ /* 0x004fc800078e0a03 */
[----:B------:R-:W-:-:S04]  /*01c0*/  IMAD R5, R5, UR10, RZ ;  /* 0x0000000a05057c24 */ /* 0x000fc8000f8e02ff */
[----:B------:R-:W-:-:S06]  /*01d0*/  IMAD.HI.U32 R3, R3, R5, R2 ;  /* 0x0000000503037227 */ /* 0x000fcc00078e0002 */
[----:B------:R-:W-:-:S04]  /*01e0*/  IMAD.HI.U32 R5, R3, R0, RZ ;  /* 0x0000000003057227 */ /* 0x000fc800078e00ff */
[----:B------:R-:W-:-:S04]  /*01f0*/  IMAD.MOV R3, RZ, RZ, -R5 ;  /* 0x000000ffff037224 */ /* 0x000fc800078e0a05 */
[----:B------:R-:W-:-:S05]  /*0200*/  IMAD R3, R3, UR10, R0 ;  /* 0x0000000a03037c24 */ /* 0x000fca000f8e0200 */
[----:B------:R-:W-:-:S13]  /*0210*/  ISETP.GE.U32.AND P0, PT, R3, UR10, PT ;  /* 0x0000000a03007c0c */ /* 0x000fda000bf06070 */
[----:B------:R-:W-:Y:S02]  /*0220*/  @P0 VIADD R3, R3, -UR10 ;  /* 0x8000000a03030c36 */ /* 0x000fe40008000000 */
[----:B------:R-:W-:-:S03]  /*0230*/  @P0 VIADD R5, R5, 0x1 ;  /* 0x0000000105050836 */ /* 0x000fc60000000000 */
[----:B------:R-:W-:-:S13]  /*0240*/  ISETP.GE.U32.AND P1, PT, R3, UR10, PT ;  /* 0x0000000a03007c0c */ /* 0x000fda000bf26070 */
[----:B------:R-:W-:Y:S02]  /*0250*/  @P1 IADD3 R5, PT, PT, R5, 0x1, RZ ;  /* 0x0000000105051810 */ /* 0x000fe40007ffe0ff */
[----:B------:R-:W-:-:S05]  /*0260*/  @!P2 LOP3.LUT R5, RZ, UR10, RZ, 0x33, !PT ;  /* 0x0000000aff05ac12 */ /* 0x000fca000f8e33ff */
[----:B------:R-:W-:-:S04]  /*0270*/  IMAD.MOV R3, RZ, RZ, -R5 ;  /* 0x000000ffff037224 */ /* 0x000fc800078e0a05 */
[----:B------:R-:W-:Y:S01]  /*0280*/  IMAD R0, R3, UR10, R0 ;  /* 0x0000000a03007c24 */ /* 0x000fe2000f8e0200 */
[----:B------:R-:W-:Y:S06]  /*0290*/  BRA `(.L_x_2) ;  /* 0x0000000000187947 */ /* 0x000fec0003800000 */
.L_x_1:
[----:B------:R-:W-:-:S07]  /*02a0*/  MOV R4, 0x2c0 ;  /* 0x000002c000047802 */ /* 0x000fce0000000f00 */
[----:B0-----:R-:W-:Y:S05]  /*02b0*/  CALL.REL.NOINC `($__internal_0_$__cuda_sm20_div_u64) ;  /* 0x0000000000c47944 */ /* 0x001fea0003c00000 */
[----:B------:R-:W0:Y:S01]  /*02c0*/  LDCU UR6, c[0x0][0x3b0] ;  /* 0x00007600ff0677ac */ /* 0x000e220008000800 */
[--C-:B------:R-:W-:Y:S02]  /*02d0*/  IMAD.MOV R3, RZ, RZ, -R2.reuse ;  /* 0x000000ffff037224 */ /* 0x100fe400078e0a02 */
[----:B------:R-:W-:Y:S02]  /*02e0*/  IMAD.MOV.U32 R5, RZ, RZ, R2 ;  /* 0x000000ffff057224 */ /* 0x000fe400078e0002 */
[----:B0-----:R-:W-:-:S07]  /*02f0*/  IMAD R0, R3, UR6, R0 ;  /* 0x0000000603007c24 */ /* 0x001fce000f8e0200 */
.L_x_2:
[----:B0-----:R-:W-:Y:S05]  /*0300*/  BSYNC.RECONVERGENT B0 ;  /* 0x0000000000007941 */ /* 0x001fea0003800200 */
.L_x_0:
[----:B------:R-:W0:Y:S01]  /*0310*/  LDCU.64 UR6, c[0x0][0x398] ;  /* 0x00007300ff0677ac */ /* 0x000e220008000a00 */
[--C-:B------:R-:W-:Y:S01]  /*0320*/  SHF.R.S64 R2, RZ, 0x1e, R0.reuse ;  /* 0x0000001eff027819 */ /* 0x100fe20000001000 */
[----:B------:R-:W1:Y:S01]  /*0330*/  LDC.64 R6, c[0x0][0x390] ;  /* 0x0000e400ff067b82 */ /* 0x000e620000000a00 */
[----:B------:R-:W-:Y:S01]  /*0340*/  SHF.R.S32.HI R3, RZ, 0x1e, R0 ;  /* 0x0000001eff037819 */ /* 0x000fe20000011400 */
[----:B------:R-:W2:Y:S01]  /*0350*/  LDCU.128 UR8, c[0x0][0x380] ;  /* 0x00007000ff0877ac */ /* 0x000ea20008000c00 */
[----:B------:R-:W-:-:S05]  /*0360*/  SHF.R.S32.HI R10, RZ, 0x1f, R5 ;  /* 0x0000001fff0a7819 */ /* 0x000fca0000011405 */
[----:B0-----:R-:W-:Y:S02]  /*0370*/  IMAD R0, R10, UR6, RZ ;  /* 0x000000060a007c24 */ /* 0x001fe4000f8e02ff */
[----:B------:R-:W-:-:S04]  /*0380*/  IMAD.WIDE.U32 R8, R5, UR6, R2 ;  /* 0x0000000605087c25 */ /* 0x000fc8000f8e0002 */
[----:B------:R-:W-:Y:S01]  /*0390*/  IMAD R11, R5, UR7, R0 ;  /* 0x00000007050b7c24 */ /* 0x000fe2000f8e0200 */
[----:B--2---:R-:W-:Y:S01]  /*03a0*/  IADD3 R8, P0, PT, R8, UR8, RZ ;  /* 0x0000000808087c10 */ /* 0x004fe2000ff1e0ff */
[----:B-1----:R-:W2:Y:S01]  /*03b0*/  LDG.E R7, desc[UR4][R6.64] ;  /* 0x0000000406077981 */ /* 0x002ea2000c1e1900 */
[----:B------:R-:W-:Y:S01]  /*03c0*/  IMAD.MOV.U32 R13, RZ, RZ, 0x437c0000 ;  /* 0x437c0000ff0d7424 */ /* 0x000fe200078e00ff */
[----:B------:R-:W0:Y:S01]  /*03d0*/  LDCU.64 UR6, c[0x0][0x3a0] ;  /* 0x00007400ff0677ac */ /* 0x000e220008000a00 */
[----:B------:R-:W-:-:S05]  /*03e0*/  IADD3.X R9, PT, PT, R9, UR9, R11, P0, !PT ;  /* 0x0000000909097c10 */ /* 0x000fca00087fe40b */
[----:B------:R-:W3:Y:S01]  /*03f0*/  LDG.E R8, desc[UR4][R8.64] ;  /* 0x0000000408087981 */ /* 0x000ee2000c1e1900 */
[----:B------:R-:W-:Y:S01]  /*0400*/  HFMA2 R11, -RZ, RZ, 0.96630859375, -0.0022525787353515625 ;  /* 0x3bbb989dff0b7431 */ /* 0x000fe200000001ff */
[----:B------:R-:W-:Y:S01]  /*0410*/  BSSY.RECONVERGENT B0, `(.L_x_3) ;  /* 0x0000019000007945 */ /* 0x000fe20003800200 */
[----:B0-----:R-:W-:Y:S02]  /*0420*/  IMAD R10, R10, UR6, RZ ;  /* 0x000000060a0a7c24 */ /* 0x001fe4000f8e02ff */
[----:B------:R-:W-:-:S04]  /*0430*/  IMAD.WIDE.U32 R2, R5, UR6, R2 ;  /* 0x0000000605027c25 */ /* 0x000fc8000f8e0002 */
[----:B------:R-:W-:Y:S02]  /*0440*/  IMAD R5, R5, UR7, R10 ;  /* 0x0000000705057c24 */ /* 0x000fe4000f8e020a */
[----:B---3--:R-:W-:-:S04]  /*0450*/  FFMA.SAT R0, R8, R11, 0.5 ;  /* 0x3f00000008007423 */ /* 0x008fc8000000200b */
[----:B------:R-:W-:-:S04]  /*0460*/  FFMA.RM R0, R0, R13, 12582913 ;  /* 0x4b40000100007423 */ /* 0x000fc8000000400d */
[----:B------:R-:W-:-:S04]  /*0470*/  FADD R11, R0, -12583039 ;  /* 0xcb40007f000b7421 */ /* 0x000fc80000000000 */
[----:B------:R-:W-:-:S04]  /*0480*/  FFMA R11, R8, 1.4426950216293334961, -R11 ;  /* 0x3fb8aa3b080b7823 */ /* 0x000fc8000000080b */
[----:B------:R-:W-:Y:S01]  /*0490*/  FFMA R11, R8, 1.925963033500011079e-08, R11 ;  /* 0x32a57060080b7823 */ /* 0x000fe2000000000b */
[----:B--2---:R-:W0:Y:S08]  /*04a0*/  MUFU.RCP R4, R7 ;  /* 0x0000000700047308 */ /* 0x004e300000001000 */
[----:B------:R-:W1:Y:S01]  /*04b0*/  MUFU.EX2 R11, R11 ;  /* 0x0000000b000b7308 */ /* 0x000e620000000800 */
[----:B------:R-:W-:-:S02]  /*04c0*/  IMAD.SHL.U32 R0, R0, 0x800000, RZ ;  /* 0x0080000000007824 */ /* 0x000fc400078e00ff */
[----:B0-----:R-:W-:Y:S02]  /*04d0*/  FFMA R9, -R7, R4, 1 ;  /* 0x3f80000007097423 */ /* 0x001fe40000000104 */
[----:B-1----:R-:W-:-:S04]  /*04e0*/  FMUL R0, R0, R11 ;  /* 0x0000000b00007220 */ /* 0x002fc80000400000 */
[----:B------:R-:W0:Y:S01]  /*04f0*/  FCHK P0, R0, R7 ;  /* 0x0000000700007302 */ /* 0x000e220000000000 */
[----:B------:R-:W-:Y:S01]  /*0500*/  FFMA R9, R4, R9, R4 ;  /* 0x0000000904097223 */ /* 0x000fe20000000004 */
[----:B------:R-:W-:-:S03]  /*0510*/  IADD3 R4, P1, PT, R2, UR10, RZ ;  /* 0x0000000a02047c10 */ /* 0x000fc6000ff3e0ff */
[----:B------:R-:W-:Y:S01]  /*0520*/  FFMA R6, R0, R9, RZ ;  /* 0x0000000900067223 */ /* 0x000fe200000000ff */
[----:B------:R-:W-:-:S03]  /*0530*/  IADD3.X R5, PT, PT, R3, UR11, R5, P1, !PT ;  /* 0x0000000b03057c10 */ /* 0x000fc60008ffe405 */
[----:B------:R-:W-:-:S04]  /*0540*/  FFMA R2, -R7, R6, R0 ;  /* 0x0000000607027223 */ /* 0x000fc80000000100 */
[----:B------:R-:W-:Y:S01]  /*0550*/  FFMA R9, R9, R2, R6 ;  /* 0x0000000209097223 */ /* 0x000fe20000000006 */
[----:B0-----:R-:W-:Y:S06]  /*0560*/  @!P0 BRA `(.L_x_4) ;  /* 0x00000000000c8947 */ /* 0x001fec0003800000 */
[----:B------:R-:W-:-:S07]  /*0570*/  MOV R2, 0x590 ;  /* 0x0000059000027802 */ /* 0x000fce0000000f00 */
[----:B------:R-:W-:Y:S05]  /*0580*/  CALL.REL.NOINC `($__internal_1_$__cuda_sm3x_div_rn_noftz_f32_slowpath) ;  /* 0x0000000400107944 */ /* 0x000fea0003c00000 */
[----:B------:R-:W-:-:S07]  /*0590*/  IMAD.MOV.U32 R9, RZ, RZ, R0 ;  /* 0x000000ffff097224 */ /* 0x000fce00078e0000 */
.L_x_4:
[----:B------:R-:W-:Y:S05]  /*05a0*/  BSYNC.RECONVERGENT B0 ;  /* 0x0000000000007941 */ /* 0x000fea0003800200 */
.L_x_3:
[----:B------:R-:W-:Y:S01]  /*05b0*/  STG.E desc[UR4][R4.64], R9 ;  /* 0x0000000904007986 */ /* 0x000fe2000c101904 */
[----:B------:R-:W-:Y:S05]  /*05c0*/  EXIT ;  /* 0x000000000000794d */ /* 0x000fea0003800000 */
        .weak           $__internal_0_$__cuda_sm20_div_u64
        .type           $__internal_0_$__cuda_sm20_div_u64,@function
        .size           $__internal_0_$__cuda_sm20_div_u64,($__internal_1_$__cuda_sm3x_div_rn_noftz_f32_slowpath - $__internal_0_$__cuda_sm20_div_u64)
$__internal_0_$__cuda_sm20_div_u64:
[----:B------:R-:W0:Y:S01]  /*05d0*/  LDCU.64 UR6, c[0x0][0x3b0] ;  /* 0x00007600ff0677ac */ /* 0x000e220008000a00 */
[----:B------:R-:W1:Y:S01]  /*05e0*/  LDC.64 R2, c[0x0][0x3b0] ;  /* 0x0000ec00ff027b82 */ /* 0x000e620000000a00 */
[----:B0-----:R-:W0:Y:S08]  /*05f0*/  I2F.U64.RP R10, UR6 ;  /* 0x00000006000a7d12 */ /* 0x001e300008309000 */
[----:B0-----:R-:W0:Y:S02]  /*0600*/  MUFU.RCP R10, R10 ;  /* 0x0000000a000a7308 */ /* 0x001e240000001000 */
[----:B0-----:R-:W-:-:S06]  /*0610*/  IADD3 R6, PT, PT, R10, 0x1ffffffe, RZ ;  /* 0x1ffffffe0a067810 */ /* 0x001fcc0007ffe0ff */
[----:B------:R-:W1:Y:S02]  /*0620*/  F2I.U64.TRUNC R6, R6 ;  /* 0x0000000600067311 */ /* 0x000e64000020d800 */
[----:B-1----:R-:W-:-:S04]  /*0630*/  IMAD.WIDE.U32 R8, R6, R2, RZ ;  /* 0x0000000206087225 */ /* 0x002fc800078e00ff */
[----:B------:R-:W-:Y:S01]  /*0640*/  IMAD R9, R6, R3, R9 ;  /* 0x0000000306097224 */ /* 0x000fe200078e0209 */
[----:B------:R-:W-:-:S03]  /*0650*/  IADD3 R11, P0, PT, RZ, -R8, RZ ;  /* 0x80000008ff0b7210 */ /* 0x000fc60007f1e0ff */
[----:B------:R-:W-:Y:S02]  /*0660*/  IMAD R9, R7, R2, R9 ;  /* 0x0000000207097224 */ /* 0x000fe400078e0209 */
[----:B------:R-:W-:-:S04]  /*0670*/  IMAD.HI.U32 R8, R6, R11, RZ ;  /* 0x0000000b06087227 */ /* 0x000fc800078e00ff */
[----:B------:R-:W-:Y:S02]  /*0680*/  IMAD.X R13, RZ, RZ, ~R9, P0 ;  /* 0x000000ffff0d7224 */ /* 0x000fe400000e0e09 */
[----:B------:R-:W-:Y:S02]  /*0690*/  IMAD.MOV.U32 R9, RZ, RZ, R6 ;  /* 0x000000ffff097224 */ /* 0x000fe400078e0006 */
[-C--:B------:R-:W-:Y:S02]  /*06a0*/  IMAD R15, R7, R13.reuse, RZ ;  /* 0x0000000d070f7224 */ /* 0x080fe400078e02ff */
[----:B------:R-:W-:-:S04]  /*06b0*/  IMAD.WIDE.U32 R8, P0, R6, R13, R8 ;  /* 0x0000000d06087225 */ /* 0x000fc80007800008 */
[----:B------:R-:W-:-:S04]  /*06c0*/  IMAD.HI.U32 R13, R7, R13, RZ ;  /* 0x0000000d070d7227 */ /* 0x000fc800078e00ff */
[----:B------:R-:W-:-:S05]  /*06d0*/  IMAD.HI.U32 R8, P1, R7, R11, R8 ;  /* 0x0000000b07087227 */ /* 0x000fca0007820008 */
[----:B------:R-:W-:Y:S01]  /*06e0*/  IADD3 R9, P2, PT, R15, R8, RZ ;  /* 0x000000080f097210 */ /* 0x000fe20007f5e0ff */
[----:B------:R-:W-:-:S04]  /*06f0*/  IMAD.X R8, R13, 0x1, R7, P0 ;  /* 0x000000010d087824 */ /* 0x000fc800000e0607 */
[----:B------:R-:W-:Y:S01]  /*0700*/  IMAD.WIDE.U32 R6, R9, R2, RZ ;  /* 0x0000000209067225 */ /* 0x000fe200078e00ff */
[----:B------:R-:W-:-:S03]  /*0710*/  IADD3.X R11, PT, PT, RZ, RZ, R8, P2, P1 ;  /* 0x000000ffff0b7210 */ /* 0x000fc600017e2408 */
[----:B------:R-:W-:Y:S01]  /*0720*/  IMAD R7, R9, R3, R7 ;  /* 0x0000000309077224 */ /* 0x000fe200078e0207 */
[----:B------:R-:W-:-:S03]  /*0730*/  IADD3 R13, P0, PT, RZ, -R6, RZ ;  /* 0x80000006ff0d7210 */ /* 0x000fc60007f1e0ff */
[----:B------:R-:W-:Y:S02]  /*0740*/  IMAD R7, R11, R2, R7 ;  /* 0x000000020b077224 */ /* 0x000fe400078e0207 */
[----:B------:R-:W-:-:S03]  /*0750*/  IMAD.HI.U32 R8, R9, R13, RZ ;  /* 0x0000000d09087227 */ /* 0x000fc600078e00ff */
[----:B------:R-:W-:Y:S01]  /*0760*/  IADD3.X R6, PT, PT, RZ, ~R7, RZ, P0, !PT ;  /* 0x80000007ff067210 */ /* 0x000fe200007fe4ff */
[----:B------:R-:W-:-:S04]  /*0770*/  IMAD.MOV.U32 R7, RZ, RZ, RZ ;  /* 0x000000ffff077224 */ /* 0x000fc800078e00ff */
[----:B------:R-:W-:-:S04]  /*0780*/  IMAD.WIDE.U32 R8, P0, R9, R6, R8 ;  /* 0x0000000609087225 */ /* 0x000fc80007800008 */
[C---:B------:R-:W-:Y:S02]  /*0790*/  IMAD R10, R11.reuse, R6, RZ ;  /* 0x000000060b0a7224 */ /* 0x040fe400078e02ff */
[----:B------:R-:W-:-:S04]  /*07a0*/  IMAD.HI.U32 R9, P1, R11, R13, R8 ;  /* 0x0000000d0b097227 */ /* 0x000fc80007820008 */
[----:B------:R-:W-:Y:S01]  /*07b0*/  IMAD.HI.U32 R6, R11, R6, RZ ;  /* 0x000000060b067227 */ /* 0x000fe200078e00ff */
[----:B------:R-:W-:-:S03]  /*07c0*/  IADD3 R9, P2, PT, R10, R9, RZ ;  /* 0x000000090a097210 */ /* 0x000fc60007f5e0ff */
[----:B------:R-:W-:Y:S02]  /*07d0*/  IMAD.X R11, R6, 0x1, R11, P0 ;  /* 0x00000001060b7824 */ /* 0x000fe400000e060b */
[----:B------:R-:W-:-:S03]  /*07e0*/  IMAD.HI.U32 R6, R9, R0, RZ ;  /* 0x0000000009067227 */ /* 0x000fc600078e00ff */
[----:B------:R-:W-:Y:S01]  /*07f0*/  IADD3.X R11, PT, PT, RZ, RZ, R11, P2, P1 ;  /* 0x000000ffff0b7210 */ /* 0x000fe200017e240b */
[----:B------:R-:W-:-:S04]  /*0800*/  IMAD.WIDE.U32 R6, R9, R5, R6 ;  /* 0x0000000509067225 */ /* 0x000fc800078e0006 */
[C---:B------:R-:W-:Y:S02]  /*0810*/  IMAD R9, R11.reuse, R5, RZ ;  /* 0x000000050b097224 */ /* 0x040fe400078e02ff */
[----:B------:R-:W-:-:S04]  /*0820*/  IMAD.HI.U32 R6, P0, R11, R0, R6 ;  /* 0x000000000b067227 */ /* 0x000fc80007800006 */
[----:B------:R-:W-:Y:S01]  /*0830*/  IMAD.HI.U32 R8, R11, R5, RZ ;  /* 0x000000050b087227 */ /* 0x000fe200078e00ff */
[----:B------:R-:W-:-:S03]  /*0840*/  IADD3 R9, P1, PT, R9, R6, RZ ;  /* 0x0000000609097210 */ /* 0x000fc60007f3e0ff */
[----:B------:R-:W-:Y:S02]  /*0850*/  IMAD.X R8, RZ, RZ, R8, P0 ;  /* 0x000000ffff087224 */ /* 0x000fe400000e0608 */
[----:B------:R-:W-:-:S03]  /*0860*/  IMAD.WIDE.U32 R6, R9, R2, RZ ;  /* 0x0000000209067225 */ /* 0x000fc600078e00ff */
[----:B------:R-:W-:Y:S01]  /*0870*/  IADD3.X R11, PT, PT, RZ, R8, RZ, P1, !PT ;  /* 0x00000008ff0b7210 */ /* 0x000fe20000ffe4ff */
[----:B------:R-:W-:Y:S01]  /*0880*/  IMAD R7, R9, R3, R7 ;  /* 0x0000000309077224 */ /* 0x000fe200078e0207 */
[----:B------:R-:W-:-:S03]  /*0890*/  IADD3 R13, P1, PT, -R6, R0, RZ ;  /* 0x00000000060d7210 */ /* 0x000fc60007f3e1ff */
[-C--:B------:R-:W-:Y:S01]  /*08a0*/  IMAD R6, R11, R2.reuse, R7 ;  /* 0x000000020b067224 */ /* 0x080fe200078e0207 */
[----:B------:R-:W-:-:S03]  /*08b0*/  ISETP.GE.U32.AND P0, PT, R13, R2, PT ;  /* 0x000000020d00720c */ /* 0x000fc60003f06070 */
[----:B------:R-:W-:Y:S01]  /*08c0*/  IMAD.X R10, R5, 0x1, ~R6, P1 ;  /* 0x00000001050a7824 */ /* 0x000fe200008e0e06 */
[----:B------:R-:W-:Y:S01]  /*08d0*/  IADD3 R5, P1, PT, R13, -R2, RZ ;  /* 0x800000020d057210 */ /* 0x000fe20007f3e0ff */
[----:B------:R-:W-:-:S03]  /*08e0*/  VIADD R6, R9, 0x1 ;  /* 0x0000000109067836 */ /* 0x000fc60000000000 */
[C---:B------:R-:W-:Y:S01]  /*08f0*/  ISETP.GE.U32.AND.EX P0, PT, R10.reuse, R3, PT, P0 ;  /* 0x000000030a00720c */ /* 0x040fe20003f06100 */
[----:B------:R-:W-:Y:S01]  /*0900*/  IMAD.X R8, R10, 0x1, ~R3, P1 ;  /* 0x000000010a087824 */ /* 0x000fe200008e0e03 */
[----:B------:R-:W-:Y:S02]  /*0910*/  ISETP.NE.U32.AND P1, PT, R2, RZ, PT ;  /* 0x000000ff0200720c */ /* 0x000fe40003f25070 */
[----:B------:R-:W-:Y:S02]  /*0920*/  SEL R5, R5, R13, P0 ;  /* 0x0000000d05057207 */ /* 0x000fe40000000000 */
[----:B------:R-:W-:Y:S02]  /*0930*/  SEL R8, R8, R10, P0 ;  /* 0x0000000a08087207 */ /* 0x000fe40000000000 */
[----:B------:R-:W-:Y:S02]  /*0940*/  SEL R9, R6, R9, P0 ;  /* 0x0000000906097207 */ /* 0x000fe40000000000 */
[----:B------:R-:W-:Y:S01]  /*0950*/  ISETP.GE.U32.AND P0, PT, R5, R2, PT ;  /* 0x000000020500720c */ /* 0x000fe20003f06070 */
[----:B------:R-:W-:Y:S01]  /*0960*/  IMAD.MOV.U32 R5, RZ, RZ, 0x0 ;  /* 0x00000000ff057424 */ /* 0x000fe200078e00ff */
[----:B------:R-:W-:-:S02]  /*0970*/  IADD3 R2, PT, PT, R9, 0x1, RZ ;  /* 0x0000000109027810 */ /* 0x000fc40007ffe0ff */
[----:B------:R-:W-:Y:S02]  /*0980*/  ISETP.GE.U32.AND.EX P0, PT, R8, R3, PT, P0 ;  /* 0x000000030800720c */ /* 0x000fe40003f06100 */
[----:B------:R-:W-:Y:S02]  /*0990*/  ISETP.NE.AND.EX P1, PT, R3, RZ, PT, P1 ;  /* 0x000000ff0300720c */ /* 0x000fe40003f25310 */
[----:B------:R-:W-:-:S04]  /*09a0*/  SEL R2, R2, R9, P0 ;  /* 0x0000000902027207 */ /* 0x000fc80000000000 */
[----:B------:R-:W-:Y:S01]  /*09b0*/  SEL R2, R2, 0xffffffff, P1 ;  /* 0xffffffff02027807 */ /* 0x000fe20000800000 */
[----:B------:R-:W-:Y:S06]  /*09c0*/  RET.REL.NODEC R4 `(_Z7softmaxPfS_S_mmmm) ;  /* 0xfffffff4048c7950 */ /* 0x000fec0003c3ffff */
        .weak           $__internal_1_$__cuda_sm3x_div_rn_noftz_f32_slowpath
        .type           $__internal_1_$__cuda_sm3x_div_rn_noftz_f32_slowpath,@function
        .size           $__internal_1_$__cuda_sm3x_div_rn_noftz_f32_slowpath,(.L_x_38 - $__internal_1_$__cuda_sm3x_div_rn_noftz_f32_slowpath)
$__internal_1_$__cuda_sm3x_div_rn_noftz_f32_slowpath:
[----:B------:R-:W-:Y:S01]  /*09d0*/  SHF.R.U32.HI R6, RZ, 0x17, R7 ;  /* 0x00000017ff067819 */ /* 0x000fe20000011607 */
[----:B------:R-:W-:Y:S01]  /*09e0*/  BSSY.RECONVERGENT B1, `(.L_x_5) ;  /* 0x0000064000017945 */ /* 0x000fe20003800200 */
[--C-:B------:R-:W-:Y:S01]  /*09f0*/  SHF.R.U32.HI R3, RZ, 0x17, R0.reuse ;  /* 0x00000017ff037819 */ /* 0x100fe20000011600 */
[----:B------:R-:W-:Y:S01]  /*0a00*/  IMAD.MOV.U32 R8, RZ, RZ, R0 ;  /* 0x000000ffff087224 */ /* 0x000fe200078e0000 */
[----:B------:R-:W-:Y:S02]  /*0a10*/  LOP3.LUT R6, R6, 0xff, RZ, 0xc0, !PT ;  /* 0x000000ff06067812 */ /* 0x000fe400078ec0ff */
[----:B------:R-:W-:-:S03]  /*0a20*/  LOP3.LUT R12, R3, 0xff, RZ, 0xc0, !PT ;  /* 0x000000ff030c7812 */ /* 0x000fc600078ec0ff */
[----:B------:R-:W-:Y:S01]  /*0a30*/  VIADD R10, R6, 0xffffffff ;  /* 0xffffffff060a7836 */ /* 0x000fe20000000000 */
[----:B------:R-:W-:-:S04]  /*0a40*/  IADD3 R11, PT, PT, R12, -0x1, RZ ;  /* 0xffffffff0c0b7810 */ /* 0x000fc80007ffe0ff */
[----:B------:R-:W-:-:S04]  /*0a50*/  ISETP.GT.U32.AND P0, PT, R10, 0xfd, PT ;  /* 0x000000fd0a00780c */ /* 0x000fc80003f04070 */
[----:B------:R-:W-:-:S13]  /*0a60*/  ISETP.GT.U32.OR P0, PT, R11, 0xfd, P0 ;  /* 0x000000fd0b00780c */ /* 0x000fda0000704470 */
[----:B------:R-:W-:Y:S01]  /*0a70*/  @!P0 IMAD.MOV.U32 R9, RZ, RZ, RZ ;  /* 0x000000ffff098224 */ /* 0x000fe200078e00ff */
[----:B------:R-:W-:Y:S06]  /*0a80*/  @!P0 BRA `(.L_x_6) ;  /* 0x0000000000608947 */ /* 0x000fec0003800000 */
[----:B------:R-:W-:Y:S02]  /*0a90*/  FSETP.GTU.FTZ.AND P0, PT, |R0|, +INF , PT ;  /* 0x7f8000000000780b */ /* 0x000fe40003f1c200 */
[----:B------:R-:W-:Y:S02]  /*0aa0*/  FSETP.GTU.FTZ.AND P1, PT, |R7|, +INF , PT ;  /* 0x7f8000000700780b */ /* 0x000fe40003f3c200 */
[----:B------:R-:W-:Y:S02]  /*0ab0*/  MOV R3, R7 ;  /* 0x0000000700037202 */ /* 0x000fe40000000f00 */
[----:B------:R-:W-:-:S13]  /*0ac0*/  PLOP3.LUT P0, PT, P0, P1, PT, 0xf8, 0x8f ;  /* 0x00000000008f781c */ /* 0x000fda0000703f70 */
[----:B------:R-:W-:Y:S05]  /*0ad0*/  @P0 BRA `(.L_x_7) ;  /* 0x00000004004c0947 */ /* 0x000fea0003800000 */
[----:B------:R-:W-:-:S13]  /*0ae0*/  LOP3.LUT P0, RZ, R7, 0x7fffffff, R8, 0xc8, !PT ;  /* 0x7fffffff07ff7812 */ /* 0x000fda000780c808 */
[----:B------:R-:W-:Y:S05]  /*0af0*/  @!P0 BRA `(.L_x_8) ;  /* 0x00000004003c8947 */ /* 0x000fea0003800000 */
[C---:B------:R-:W-:Y:S02]  /*0b00*/  FSETP.NEU.FTZ.AND P2, PT, |R0|.reuse, +INF , PT ;  /* 0x7f8000000000780b */ /* 0x040fe40003f5d200 */
[----:B------:R-:W-:Y:S02]  /*0b10*/  FSETP.NEU.FTZ.AND P1, PT, |R3|, +INF , PT ;  /* 0x7f8000000300780b */ /* 0x000fe40003f3d200 */
[----:B------:R-:W-:-:S11]  /*0b20*/  FSETP.NEU.FTZ.AND P0, PT, |R0|, +INF , PT ;  /* 0x7f8000000000780b */ /* 0x000fd60003f1d200 */
[----:B------:R-:W-:Y:S05]  /*0b30*/  @!P1 BRA !P2, `(.L_x_8) ;  /* 0x00000004002c9947 */ /* 0x000fea0005000000 */
[----:B------:R-:W-:-:S04]  /*0b40*/  LOP3.LUT P2, RZ, R8, 0x7fffffff, RZ, 0xc0, !PT ;  /* 0x7fffffff08ff7812 */ /* 0x000fc8000784c0ff */
[----:B------:R-:W-:-:S13]  /*0b50*/  PLOP3.LUT P1, PT, P1, P2, PT, 0x2f, 0xf2 ;  /* 0x0000000000f2781c */ /* 0x000fda0000f24577 */
[----:B------:R-:W-:Y:S05]  /*0b60*/  @P1 BRA `(.L_x_9) ;  /* 0x0000000400181947 */ /* 0x000fea0003800000 */
[----:B------:R-:W-:-:S04]  /*0b70*/  LOP3.LUT P1, RZ, R7, 0x7fffffff, RZ, 0xc0, !PT ;  /* 0x7fffffff07ff7812 */ /* 0x000fc8000782c0ff */
[----:B------:R-:W-:-:S13]  /*0b80*/  PLOP3.LUT P0, PT, P0, P1, PT, 0x2f, 0xf2 ;  /* 0x0000000000f2781c */ /* 0x000fda0000702577 */
[----:B------:R-:W-:Y:S05]  /*0b90*/  @P0 BRA `(.L_x_10) ;  /* 0x0000000400000947 */ /* 0x000fea0003800000 */
[----:B------:R-:W-:Y:S02]  /*0ba0*/  ISETP.GE.AND P0, PT, R11, RZ, PT ;  /* 0x000000ff0b00720c */ /* 0x000fe40003f06270 */
[----:B------:R-:W-:-:S11]  /*0bb0*/  ISETP.GE.AND P1, PT, R10, RZ, PT ;  /* 0x000000ff0a00720c */ /* 0x000fd60003f26270 */
[----:B------:R-:W-:Y:S02]  /*0bc0*/  @P0 IMAD.MOV.U32 R9, RZ, RZ, RZ ;  /* 0x000000ffff090224 */ /* 0x000fe400078e00ff */
[----:B------:R-:W-:Y:S01]  /*0bd0*/  @!P0 FFMA R8, R0, 1.84467440737095516160e+19, RZ ;  /* 0x5f80000000088823 */ /* 0x000fe200000000ff */
[----:B------:R-:W-:Y:S02]  /*0be0*/  @!P0 IMAD.MOV.U32 R9, RZ, RZ, -0x40 ;  /* 0xffffffc0ff098424 */ /* 0x000fe400078e00ff */
[----:B------:R-:W-:-:S03]  /*0bf0*/  @!P1 FFMA R7, R3, 1.84467440737095516160e+19, RZ ;  /* 0x5f80000003079823 */ /* 0x000fc600000000ff */
[----:B------:R-:W-:-:S07]  /*0c00*/  @!P1 IADD3 R9, PT, PT, R9, 0x40, RZ ;  /* 0x0000004009099810 */ /* 0x000fce0007ffe0ff */
.L_x_6:
[----:B------:R-:W-:Y:S01]  /*0c10*/  LEA R0, R6, 0xc0800000, 0x17 ;  /* 0xc080000006007811 */ /* 0x000fe200078eb8ff */
[----:B------:R-:W-:Y:S01]  /*0c20*/  VIADD R3, R12, 0xffffff81 ;  /* 0xffffff810c037836 */ /* 0x000fe20000000000 */
[----:B------:R-:W-:Y:S03]  /*0c30*/  BSSY.RECONVERGENT B2, `(.L_x_11) ;  /* 0x0000035000027945 */ /* 0x000fe60003800200 */
[----:B------:R-:W-:Y:S01]  /*0c40*/  IMAD.IADD R7, R7, 0x1, -R0 ;  /* 0x0000000107077824 */ /* 0x000fe200078e0a00 */
[C---:B------:R-:W-:Y:S01]  /*0c50*/  IADD3 R6, PT, PT, R3.reuse, 0x7f, -R6 ;  /* 0x0000007f03067810 */ /* 0x040fe20007ffe806 */
[----:B------:R-:W-:Y:S02]  /*0c60*/  IMAD R0, R3, -0x800000, R8 ;  /* 0xff80000003007824 */ /* 0x000fe400078e0208 */
[----:B------:R-:W0:Y:S01]  /*0c70*/  MUFU.RCP R10, R7 ;  /* 0x00000007000a7308 */ /* 0x000e220000001000 */
[----:B------:R-:W-:Y:S01]  /*0c80*/  FADD.FTZ R11, -R7, -RZ ;  /* 0x800000ff070b7221 */ /* 0x000fe20000010100 */
[----:B------:R-:W-:-:S03]  /*0c90*/  IADD3 R6, PT, PT, R6, R9, RZ ;  /* 0x0000000906067210 */ /* 0x000fc60007ffe0ff */
[----:B0-----:R-:W-:-:S04]  /*0ca0*/  FFMA R13, R10, R11, 1 ;  /* 0x3f8000000a0d7423 */ /* 0x001fc8000000000b */
[----:B------:R-:W-:-:S04]  /*0cb0*/  FFMA R15, R10, R13, R10 ;  /* 0x0000000d0a0f7223 */ /* 0x000fc8000000000a */
[----:B------:R-:W-:-:S04]  /*0cc0*/  FFMA R8, R0, R15, RZ ;  /* 0x0000000f00087223 */ /* 0x000fc800000000ff */
[----:B------:R-:W-:-:S04]  /*0cd0*/  FFMA R13, R11, R8, R0 ;  /* 0x000000080b0d7223 */ /* 0x000fc80000000000 */
[----:B------:R-:W-:-:S04]  /*0ce0*/  FFMA R8, R15, R13, R8 ;  /* 0x0000000d0f087223 */ /* 0x000fc80000000008 */
[----:B------:R-:W-:-:S04]  /*0cf0*/  FFMA R11, R11, R8, R0 ;  /* 0x000000080b0b7223 */ /* 0x000fc80000000000 */
[----:B------:R-:W-:-:S05]  /*0d00*/  FFMA R0, R15, R11, R8 ;  /* 0x0000000b0f007223 */ /* 0x000fca0000000008 */
[----:B------:R-:W-:-:S04]  /*0d10*/  SHF.R.U32.HI R3, RZ, 0x17, R0 ;  /* 0x00000017ff037819 */ /* 0x000fc80000011600 */
[----:B------:R-:W-:-:S05]  /*0d20*/  LOP3.LUT R3, R3, 0xff, RZ, 0xc0, !PT ;  /* 0x000000ff03037812 */ /* 0x000fca00078ec0ff */
[----:B------:R-:W-:-:S04]  /*0d30*/  IMAD.IADD R9, R3, 0x1, R6 ;  /* 0x0000000103097824 */ /* 0x000fc800078e0206 */
[----:B------:R-:W-:-:S05]  /*0d40*/  VIADD R3, R9, 0xffffffff ;  /* 0xffffffff09037836 */ /* 0x000fca0000000000 */
[----:B------:R-:W-:-:S13]  /*0d50*/  ISETP.GE.U32.AND P0, PT, R3, 0xfe, PT ;  /* 0x000000fe0300780c */ /* 0x000fda0003f06070 */
[----:B------:R-:W-:Y:S05]  /*0d60*/  @!P0 BRA `(.L_x_12) ;  /* 0x0000000000808947 */ /* 0x000fea0003800000 */
[----:B------:R-:W-:-:S13]  /*0d70*/  ISETP.GT.AND P0, PT, R9, 0xfe, PT ;  /* 0x000000fe0900780c */ /* 0x000fda0003f04270 */
[----:B------:R-:W-:Y:S05]  /*0d80*/  @P0 BRA `(.L_x_13) ;  /* 0x00000000006c0947 */ /* 0x000fea0003800000 */
[----:B------:R-:W-:-:S13]  /*0d90*/  ISETP.GE.AND P0, PT, R9, 0x1, PT ;  /* 0x000000010900780c */ /* 0x000fda0003f06270 */
[----:B------:R-:W-:Y:S05]  /*0da0*/  @P0 BRA `(.L_x_14) ;  /* 0x0000000000740947 */ /* 0x000fea0003800000 */
[----:B------:R-:W-:Y:S02]  /*0db0*/  ISETP.GE.AND P0, PT, R9, -0x18, PT ;  /* 0xffffffe80900780c */ /* 0x000fe40003f06270 */
[----:B------:R-:W-:-:S11]  /*0dc0*/  LOP3.LUT R0, R0, 0x80000000, RZ, 0xc0, !PT ;  /* 0x8000000000007812 */ /* 0x000fd600078ec0ff */
[----:B------:R-:W-:Y:S05]  /*0dd0*/  @!P0 BRA `(.L_x_14) ;  /* 0x0000000000688947 */ /* 0x000fea0003800000 */
[CCC-:B------:R-:W-:Y:S01]  /*0de0*/  FFMA.RZ R3, R15.reuse, R11.reuse, R8.reuse ;  /* 0x0000000b0f037223 */ /* 0x1c0fe2000000c008 */
[-CC-:B------:R-:W-:Y:S01]  /*0df0*/  FFMA.RM R6, R15, R11.reuse, R8.reuse ;  /* 0x0000000b0f067223 */ /* 0x180fe20000004008 */
[C---:B------:R-:W-:Y:S02]  /*0e00*/  ISETP.NE.AND P2, PT, R9.reuse, RZ, PT ;  /* 0x000000ff0900720c */ /* 0x040fe40003f45270 */
[----:B------:R-:W-:Y:S02]  /*0e10*/  ISETP.NE.AND P1, PT, R9, RZ, PT ;  /* 0x000000ff0900720c */ /* 0x000fe40003f25270 */
[----:B------:R-:W-:Y:S01]  /*0e20*/  LOP3.LUT R7, R3, 0x7fffff, RZ, 0xc0, !PT ;  /* 0x007fffff03077812 */ /* 0x000fe200078ec0ff */
[----:B------:R-:W-:Y:S01]  /*0e30*/  FFMA.RP R3, R15, R11, R8 ;  /* 0x0000000b0f037223 */ /* 0x000fe20000008008 */
[----:B------:R-:W-:Y:S01]  /*0e40*/  IADD3 R8, PT, PT, R9, 0x20, RZ ;  /* 0x0000002009087810 */ /* 0x000fe20007ffe0ff */
[----:B------:R-:W-:Y:S01]  /*0e50*/  IMAD.MOV R9, RZ, RZ, -R9 ;  /* 0x000000ffff097224 */ /* 0x000fe200078e0a09 */
[----:B------:R-:W-:-:S02]  /*0e60*/  LOP3.LUT R7, R7, 0x800000, RZ, 0xfc, !PT ;  /* 0x0080000007077812 */ /* 0x000fc400078efcff */
[----:B------:R-:W-:Y:S02]  /*0e70*/  FSETP.NEU.FTZ.AND P0, PT, R3, R6, PT ;  /* 0x000000060300720b */ /* 0x000fe40003f1d000 */
[----:B------:R-:W-:Y:S02]  /*0e80*/  SHF.L.U32 R8, R7, R8, RZ ;  /* 0x0000000807087219 */ /* 0x000fe400000006ff */
[----:B------:R-:W-:Y:S02]  /*0e90*/  SEL R6, R9, RZ, P2 ;  /* 0x000000ff09067207 */ /* 0x000fe40001000000 */
[----:B------:R-:W-:Y:S02]  /*0ea0*/  ISETP.NE.AND P1, PT, R8, RZ, P1 ;  /* 0x000000ff0800720c */ /* 0x000fe40000f25270 */
[----:B------:R-:W-:Y:S02]  /*0eb0*/  SHF.R.U32.HI R6, RZ, R6, R7 ;  /* 0x00000006ff067219 */ /* 0x000fe40000011607 */
[----:B------:R-:W-:-:S02]  /*0ec0*/  PLOP3.LUT P0, PT, P0, P1, PT, 0xf8, 0x8f ;  /* 0x00000000008f781c */ /* 0x000fc40000703f70 */
[----:B------:R-:W-:Y:S02]  /*0ed0*/  SHF.R.U32.HI R8, RZ, 0x1, R6 ;  /* 0x00000001ff087819 */ /* 0x000fe40000011606 */
[----:B------:R-:W-:-:S04]  /*0ee0*/  SEL R3, RZ, 0x1, !P0 ;  /* 0x00000001ff037807 */ /* 0x000fc80004000000 */
[----:B------:R-:W-:-:S04]  /*0ef0*/  LOP3.LUT R3, R3, 0x1, R8, 0xf8, !PT ;  /* 0x0000000103037812 */ /* 0x000fc800078ef808 */
[----:B------:R-:W-:-:S05]  /*0f00*/  LOP3.LUT R3, R3, R6, RZ, 0xc0, !PT ;  /* 0x0000000603037212 */ /* 0x000fca00078ec0ff */
[----:B------:R-:W-:-:S05]  /*0f10*/  IMAD.IADD R3, R8, 0x1, R3 ;  /* 0x0000000108037824 */ /* 0x000fca00078e0203 */
[----:B------:R-:W-:Y:S01]  /*0f20*/  LOP3.LUT R0, R3, R0, RZ, 0xfc, !PT ;  /* 0x0000000003007212 */ /* 0x000fe200078efcff */
[----:B------:R-:W-:Y:S06]  /*0f30*/  BRA `(.L_x_14) ;  /* 0x0000000000107947 */ /* 0x000fec0003800000 */
.L_x_13:
[----:B------:R-:W-:-:S04]  /*0f40*/  LOP3.LUT R0, R0, 0x80000000, RZ, 0xc0, !PT ;  /* 0x8000000000007812 */ /* 0x000fc800078ec0ff */
[----:B------:R-:W-:Y:S01]  /*0f50*/  LOP3.LUT R0, R0, 0x7f800000, RZ, 0xfc, !PT ;  /* 0x7f80000000007812 */ /* 0x000fe200078efcff */
[----:B------:R-:W-:Y:S06]  /*0f60*/  BRA `(.L_x_14) ;  /* 0x0000000000047947 */ /* 0x000fec0003800000 */
.L_x_12:
[----:B------:R-:W-:-:S07]  /*0f70*/  LEA R0, R6, R0, 0x17 ;  /* 0x0000000006007211 */ /* 0x000fce00078eb8ff */
.L_x_14:
[----:B------:R-:W-:Y:S05]  /*0f80*/  BSYNC.RECONVERGENT B2 ;  /* 0x0000000000027941 */ /* 0x000fea0003800200 */
.L_x_11:
[----:B------:R-:W-:Y:S05]  /*0f90*/  BRA `(.L_x_15) ;  /* 0x0000000000207947 */ /* 0x000fea0003800000 */
.L_x_10:
[----:B------:R-:W-:-:S04]  /*0fa0*/  LOP3.LUT R0, R7, 0x80000000, R8, 0x48, !PT ;  /* 0x8000000007007812 */ /* 0x000fc800078e4808 */
[----:B------:R-:W-:Y:S01]  /*0fb0*/  LOP3.LUT R0, R0, 0x7f800000, RZ, 0xfc, !PT ;  /* 0x7f80000000007812 */ /* 0x000fe200078efcff */
[----:B------:R-:W-:Y:S06]  /*0fc0*/  BRA `(.L_x_15) ;  /* 0x0000000000147947 */ /* 0x000fec0003800000 */
.L_x_9:
[----:B------:R-:W-:Y:S01]  /*0fd0*/  LOP3.LUT R0, R7, 0x80000000, R8, 0x48, !PT ;  /* 0x8000000007007812 */ /* 0x000fe200078e4808 */
[----:B------:R-:W-:Y:S06]  /*0fe0*/  BRA `(.L_x_15) ;  /* 0x00000000000c7947 */ /* 0x000fec0003800000 */
.L_x_8:
[----:B------:R-:W0:Y:S01]  /*0ff0*/  MUFU.RSQ R0, -QNAN ;  /* 0xffc0000000007908 */ /* 0x000e220000001400 */
[----:B------:R-:W-:Y:S05]  /*1000*/  BRA `(.L_x_15) ;  /* 0x0000000000047947 */ /* 0x000fea0003800000 */
.L_x_7:
[----:B------:R-:W-:-:S07]  /*1010*/  FADD.FTZ R0, R0, R3 ;  /* 0x0000000300007221 */ /* 0x000fce0000010000 */
.L_x_15:
[----:B------:R-:W-:Y:S05]  /*1020*/  BSYNC.RECONVERGENT B1 ;  /* 0x0000000000017941 */ /* 0x000fea0003800200 */
.L_x_5:
[----:B------:R-:W-:-:S04]  /*1030*/  IMAD.MOV.U32 R3, RZ, RZ, 0x0 ;  /* 0x00000000ff037424 */ /* 0x000fc800078e00ff */
[----:B0-----:R-:W-:Y:S05]  /*1040*/  RET.REL.NODEC R2 `(_Z7softmaxPfS_S_mmmm) ;  /* 0xffffffec02ec7950 */ /* 0x001fea0003c3ffff */
.L_x_16:
[----:B------:R-:W-:-:S00]  /*1050*/  BRA `(.L_x_16) ;  /* 0xfffffffc00fc7947 */ /* 0x000fc0000383ffff */
[----:B------:R-:W-:-:S00]  /*1060*/  NOP ;  /* 0x0000000000007918 */ /* 0x000fc00000000000 */
        /* <DEDUP_REMOVED lines=9> */
.L_x_38:


//--------------------- .text._Z6expsumPfS_mmm    --------------------------
	.section	.text._Z6expsumPfS_mmm,"ax",@progbits
	.align	128
        .global         _Z6expsumPfS_mmm
        .type           _Z6expsumPfS_mmm,@function
        .size           _Z6expsumPfS_mmm,(.L_x_39 - _Z6expsumPfS_mmm)
        .other          _Z6expsumPfS_mmm,@"STO_CUDA_ENTRY STV_DEFAULT"
_Z6expsumPfS_mmm:
.text._Z6expsumPfS_mmm:
        /* <DEDUP_REMOVED lines=11> */
[----:B------:R-:W-:Y:S02]  /*00b0*/  MOV R2, UR5 ;  /* 0x0000000500027c02 */ /* 0x000fe40008000f00 */
        /* <DEDUP_REMOVED lines=14> */
[----:B-1----:R-:W-:Y:S01]  /*01a0*/  IMAD.MOV.U32 R2, RZ, RZ, RZ ;  /* 0x000000ffff027224 */ /* 0x002fe200078e00ff */
[----:B--2---:R-:W-:-:S05]  /*01b0*/  IADD3 R5, PT, PT, RZ, -R3, RZ ;  /* 0x80000003ff057210 */ /* 0x004fca0007ffe0ff */
[----:B------:R-:W-:-:S04]  /*01c0*/  IMAD R5, R5, UR10, RZ ;  /* 0x0000000a05057c24 */ /* 0x000fc8000f8e02ff */
[----:B------:R-:W-:-:S06]  /*01d0*/  IMAD.HI.U32 R3, R3, R5, R2 ;  /* 0x0000000503037227 */ /* 0x000fcc00078e0002 */
[----:B------:R-:W-:-:S05]  /*01e0*/  IMAD.HI.U32 R3, R3, R0, RZ ;  /* 0x0000000003037227 */ /* 0x000fca00078e00ff */
[----:B------:R-:W-:-:S05]  /*01f0*/  IADD3 R5, PT, PT, -R3, RZ, RZ ;  /* 0x000000ff03057210 */ /* 0x000fca0007ffe1ff */
[----:B------:R-:W-:-:S05]  /*0200*/  IMAD R5, R5, UR10, R0 ;  /* 0x0000000a05057c24 */ /* 0x000fca000f8e0200 */
[----:B------:R-:W-:-:S13]  /*0210*/  ISETP.GE.U32.AND P0, PT, R5, UR10, PT ;  /* 0x0000000a05007c0c */ /* 0x000fda000bf06070 */
[----:B------:R-:W-:Y:S01]  /*0220*/  @P0 VIADD R5, R5, -UR10 ;  /* 0x8000000a05050c36 */ /* 0x000fe20008000000 */
[----:B------:R-:W-:-:S04]  /*0230*/  @P0 IADD3 R3, PT, PT, R3, 0x1, RZ ;  /* 0x0000000103030810 */ /* 0x000fc80007ffe0ff */
[----:B------:R-:W-:-:S13]  /*0240*/  ISETP.GE.U32.AND P1, PT, R5, UR10, PT ;  /* 0x0000000a05007c0c */ /* 0x000fda000bf26070 */
[----:B------:R-:W-:Y:S01]  /*0250*/  @P1 VIADD R3, R3, 0x1 ;  /* 0x0000000103031836 */ /* 0x000fe20000000000 */
[----:B------:R-:W-:-:S04]  /*0260*/  @!P2 LOP3.LUT R3, RZ, UR10, RZ, 0x33, !PT ;  /* 0x0000000aff03ac12 */ /* 0x000fc8000f8e33ff */
[----:B------:R-:W-:Y:S01]  /*0270*/  IADD3 R7, PT, PT, -R3, RZ, RZ ;  /* 0x000000ff03077210 */ /* 0x000fe20007ffe1ff */
[----:B------:R-:W-:-:S04]  /*0280*/  IMAD.MOV.U32 R5, RZ, RZ, R3 ;  /* 0x000000ffff057224 */ /* 0x000fc800078e0003 */
[----:B------:R-:W-:Y:S01]  /*0290*/  IMAD R0, R7, UR10, R0 ;  /* 0x0000000a07007c24 */ /* 0x000fe2000f8e0200 */
[----:B------:R-:W-:Y:S06]  /*02a0*/  BRA `(.L_x_19) ;  /* 0x0000000000187947 */ /* 0x000fec0003800000 */
.L_x_18:
[----:B------:R-:W-:-:S07]  /*02b0*/  MOV R4, 0x2d0 ;  /* 0x000002d000047802 */ /* 0x000fce0000000f00 */
[----:B0-----:R-:W-:Y:S05]  /*02c0*/  CALL.REL.NOINC `($__internal_2_$__cuda_sm20_div_u64) ;  /* 0x0000000000747944 */ /* 0x001fea0003c00000 */
[----:B------:R-:W0:Y:S01]  /*02d0*/  LDCU UR6, c[0x0][0x3a0] ;  /* 0x00007400ff0677ac */ /* 0x000e220008000800 */
[----:B------:R-:W-:Y:S01]  /*02e0*/  IADD3 R3, PT, PT, -R2, RZ, RZ ;  /* 0x000000ff02037210 */ /* 0x000fe20007ffe1ff */
[----:B------:R-:W-:-:S04]  /*02f0*/  IMAD.MOV.U32 R5, RZ, RZ, R2 ;  /* 0x000000ffff057224 */ /* 0x000fc800078e0002 */
[----:B0-----:R-:W-:-:S07]  /*0300*/  IMAD R0, R3, UR6, R0 ;  /* 0x0000000603007c24 */ /* 0x001fce000f8e0200 */
.L_x_19:
[----:B0-----:R-:W-:Y:S05]  /*0310*/  BSYNC.RECONVERGENT B0 ;  /* 0x0000000000007941 */ /* 0x001fea0003800200 */
.L_x_17:
[----:B------:R-:W0:Y:S01]  /*0320*/  LDCU.64 UR6, c[0x0][0x390] ;  /* 0x00007200ff0677ac */ /* 0x000e220008000a00 */
[--C-:B------:R-:W-:Y:S02]  /*0330*/  SHF.R.S64 R2, RZ, 0x1e, R0.reuse ;  /* 0x0000001eff027819 */ /* 0x100fe40000001000 */
[----:B------:R-:W-:Y:S01]  /*0340*/  SHF.R.S32.HI R3, RZ, 0x1e, R0 ;  /* 0x0000001eff037819 */ /* 0x000fe20000011400 */
[----:B------:R-:W1:Y:S01]  /*0350*/  LDCU.64 UR8, c[0x0][0x380] ;  /* 0x00007000ff0877ac */ /* 0x000e620008000a00 */
[----:B------:R-:W-:-:S05]  /*0360*/  SHF.R.S32.HI R0, RZ, 0x1f, R5 ;  /* 0x0000001fff007819 */ /* 0x000fca0000011405 */
[----:B0-----:R-:W-:Y:S02]  /*0370*/  IMAD R0, R0, UR6, RZ ;  /* 0x0000000600007c24 */ /* 0x001fe4000f8e02ff */
[----:B------:R-:W-:-:S04]  /*0380*/  IMAD.WIDE.U32 R2, R5, UR6, R2 ;  /* 0x0000000605027c25 */ /* 0x000fc8000f8e0002 */
[----:B------:R-:W-:Y:S01]  /*0390*/  IMAD R5, R5, UR7, R0 ;  /* 0x0000000705057c24 */ /* 0x000fe2000f8e0200 */
[----:B-1----:R-:W-:-:S04]  /*03a0*/  IADD3 R4, P0, PT, R2, UR8, RZ ;  /* 0x0000000802047c10 */ /* 0x002fc8000ff1e0ff */
[----:B------:R-:W-:-:S05]  /*03b0*/  IADD3.X R5, PT, PT, R3, UR9, R5, P0, !PT ;  /* 0x0000000903057c10 */ /* 0x000fca00087fe405 */
[----:B------:R-:W2:Y:S01]  /*03c0*/  LDG.E R4, desc[UR4][R4.64] ;  /* 0x0000000404047981 */ /* 0x000ea2000c1e1900 */
[----:B------:R-:W-:Y:S02]  /*03d0*/  HFMA2 R3, -RZ, RZ, 0.96630859375, -0.0022525787353515625 ;  /* 0x3bbb989dff037431 */ /* 0x000fe400000001ff */
[----:B------:R-:W-:-:S03]  /*03e0*/  IMAD.MOV.U32 R7, RZ, RZ, 0x437c0000 ;  /* 0x437c0000ff077424 */ /* 0x000fc600078e00ff */
[----:B--2---:R-:W-:-:S04]  /*03f0*/  FFMA.SAT R0, R4, R3, 0.5 ;  /* 0x3f00000004007423 */ /* 0x004fc80000002003 */
[----:B------:R-:W-:-:S04]  /*0400*/  FFMA.RM R0, R0, R7, 12582913 ;  /* 0x4b40000100007423 */ /* 0x000fc80000004007 */
[C---:B------:R-:W-:Y:S01]  /*0410*/  FADD R3, R0.reuse, -12583039 ;  /* 0xcb40007f00037421 */ /* 0x040fe20000000000 */
[----:B------:R-:W-:-:S03]  /*0420*/  SHF.L.U32 R0, R0, 0x17, RZ ;  /* 0x0000001700007819 */ /* 0x000fc600000006ff */
[----:B------:R-:W-:-:S04]  /*0430*/  FFMA R3, R4, 1.4426950216293334961, -R3 ;  /* 0x3fb8aa3b04037823 */ /* 0x000fc80000000803 */
[----:B------:R-:W-:Y:S02]  /*0440*/  FFMA R6, R4, 1.925963033500011079e-08, R3 ;  /* 0x32a5706004067823 */ /* 0x000fe40000000003 */
[----:B------:R-:W0:Y:S02]  /*0450*/  LDC.64 R2, c[0x0][0x388] ;  /* 0x0000e200ff027b82 */ /* 0x000e240000000a00 */
[----:B------:R-:W1:Y:S02]  /*0460*/  MUFU.EX2 R7, R6 ;  /* 0x0000000600077308 */ /* 0x000e640000000800 */
[----:B-1----:R-:W-:-:S05]  /*0470*/  FMUL R7, R0, R7 ;  /* 0x0000000700077220 */ /* 0x002fca0000400000 */
[----:B0-----:R-:W-:Y:S01]  /*0480*/  REDG.E.ADD.F32.FTZ.RN.STRONG.GPU desc[UR4][R2.64], R7 ;  /* 0x00000007020079a6 */ /* 0x001fe2000c12f304 */
[----:B------:R-:W-:Y:S05]  /*0490*/  EXIT ;  /* 0x000000000000794d */ /* 0x000fea0003800000 */
        .weak           $__internal_2_$__cuda_sm20_div_u64
        .type           $__internal_2_$__cuda_sm20_div_u64,@function
        .size           $__internal_2_$__cuda_sm20_div_u64,(.L_x_39 - $__internal_2_$__cuda_sm20_div_u64)
$__internal_2_$__cuda_sm20_div_u64:
[----:B------:R-:W0:Y:S01]  /*04a0*/  LDCU.64 UR6, c[0x0][0x3a0] ;  /* 0x00007400ff0677ac */ /* 0x000e220008000a00 */
[----:B------:R-:W1:Y:S01]  /*04b0*/  LDC.64 R2, c[0x0][0x3a0] ;  /* 0x0000e800ff027b82 */ /* 0x000e620000000a00 */
[----:B0-----:R-:W0:Y:S08]  /*04c0*/  I2F.U64.RP R10, UR6 ;  /* 0x00000006000a7d12 */ /* 0x001e300008309000 */
[----:B0-----:R-:W0:Y:S02]  /*04d0*/  MUFU.RCP R10, R10 ;  /* 0x0000000a000a7308 */ /* 0x001e240000001000 */
[----:B0-----:R-:W-:-:S06]  /*04e0*/  VIADD R6, R10, 0x1ffffffe ;  /* 0x1ffffffe0a067836 */ /* 0x001fcc0000000000 */
[----:B------:R-:W1:Y:S02]  /*04f0*/  F2I.U64.TRUNC R6, R6 ;  /* 0x0000000600067311 */ /* 0x000e64000020d800 */
[----:B-1----:R-:W-:-:S04]  /*0500*/  IMAD.WIDE.U32 R8, R6, R2, RZ ;  /* 0x0000000206087225 */ /* 0x002fc800078e00ff */
[----:B------:R-:W-:Y:S01]  /*0510*/  IMAD R9, R6, R3, R9 ;  /* 0x0000000306097224 */ /* 0x000fe200078e0209 */
[----:B------:R-:W-:-:S03]  /*0520*/  IADD3 R11, P0, PT, RZ, -R8, RZ ;  /* 0x80000008ff0b7210 */ /* 0x000fc60007f1e0ff */
[----:B------:R-:W-:Y:S02]  /*0530*/  IMAD R9, R7, R2, R9 ;  /* 0x0000000207097224 */ /* 0x000fe400078e0209 */
[----:B------:R-:W-:-:S03]  /*0540*/  IMAD.HI.U32 R8, R6, R11, RZ ;  /* 0x0000000b06087227 */ /* 0x000fc600078e00ff */
[----:B------:R-:W-:Y:S01]  /*0550*/  IADD3.X R13, PT, PT, RZ, ~R9, RZ, P0, !PT ;  /* 0x80000009ff0d7210 */ /* 0x000fe200007fe4ff */
[----:B------:R-:W-:-:S04]  /*0560*/  IMAD.MOV.U32 R9, RZ, RZ, R6 ;  /* 0x000000ffff097224 */ /* 0x000fc800078e0006 */
[----:B------:R-:W-:-:S04]  /*0570*/  IMAD.WIDE.U32 R8, P0, R6, R13, R8 ;  /* 0x0000000d06087225 */ /* 0x000fc80007800008 */
[C---:B------:R-:W-:Y:S02]  /*0580*/  IMAD R15, R7.reuse, R13, RZ ;  /* 0x0000000d070f7224 */ /* 0x040fe400078e02ff */
[----:B------:R-:W-:-:S04]  /*0590*/  IMAD.HI.U32 R8, P1, R7, R11, R8 ;  /* 0x0000000b07087227 */ /* 0x000fc80007820008 */
[----:B------:R-:W-:Y:S01]  /*05a0*/  IMAD.HI.U32 R13, R7, R13, RZ ;  /* 0x0000000d070d7227 */ /* 0x000fe200078e00ff */
[----:B------:R-:W-:-:S04]  /*05b0*/  IADD3 R9, P2, PT, R15, R8, RZ ;  /* 0x000000080f097210 */ /* 0x000fc80007f5e0ff */
[----:B------:R-:W-:Y:S01]  /*05c0*/  IADD3.X R8, PT, PT, R13, R7, RZ, P0, !PT ;  /* 0x000000070d087210 */ /* 0x000fe200007fe4ff */
[----:B------:R-:W-:-:S03]  /*05d0*/  IMAD.WIDE.U32 R6, R9, R2, RZ ;  /* 0x0000000209067225 */ /* 0x000fc600078e00ff */
[----:B------:R-:W-:Y:S01]  /*05e0*/  IADD3.X R11, PT, PT, RZ, RZ, R8, P2, P1 ;  /* 0x000000ffff0b7210 */ /* 0x000fe200017e2408 */
[----:B------:R-:W-:Y:S01]  /*05f0*/  IMAD R7, R9, R3, R7 ;  /* 0x0000000309077224 */ /* 0x000fe200078e0207 */
[----:B------:R-:W-:-:S03]  /*0600*/  IADD3 R13, P0, PT, RZ, -R6, RZ ;  /* 0x80000006ff0d7210 */ /* 0x000fc60007f1e0ff */
[----:B------:R-:W-:Y:S02]  /*0610*/  IMAD R7, R11, R2, R7 ;  /* 0x000000020b077224 */ /* 0x000fe400078e0207 */
[----:B------:R-:W-:-:S03]  /*0620*/  IMAD.HI.U32 R8, R9, R13, RZ ;  /* 0x0000000d09087227 */ /* 0x000fc600078e00ff */
[----:B------:R-:W-:Y:S01]  /*0630*/  IADD3.X R6, PT, PT, RZ, ~R7, RZ, P0, !PT ;  /* 0x80000007ff067210 */ /* 0x000fe200007fe4ff */
[----:B------:R-:W-:-:S04]  /*0640*/  HFMA2 R7, -RZ, RZ, 0, 0 ;  /* 0x00000000ff077431 */ /* 0x000fc800000001ff */
        /* <DEDUP_REMOVED lines=12> */
[----:B------:R-:W-:-:S04]  /*0710*/  IADD3 R9, P1, PT, R9, R6, RZ ;  /* 0x0000000609097210 */ /* 0x000fc80007f3e0ff */
[----:B------:R-:W-:Y:S01]  /*0720*/  IADD3.X R8, PT, PT, R8, RZ, RZ, P0, !PT ;  /* 0x000000ff08087210 */ /* 0x000fe200007fe4ff */
[----:B------:R-:W-:-:S04]  /*0730*/  IMAD.WIDE.U32 R6, R9, R2, RZ ;  /* 0x0000000209067225 */ /* 0x000fc800078e00ff */
[----:B------:R-:W-:Y:S01]  /*0740*/  IMAD.X R11, RZ, RZ, R8, P1 ;  /* 0x000000ffff0b7224 */ /* 0x000fe200008e0608 */
[----:B------:R-:W-:Y:S01]  /*0750*/  IADD3 R13, P1, PT, -R6, R0, RZ ;  /* 0x00000000060d7210 */ /* 0x000fe20007f3e1ff */
[----:B------:R-:W-:-:S03]  /*0760*/  IMAD R7, R9, R3, R7 ;  /* 0x0000000309077224 */ /* 0x000fc600078e0207 */
[-C--:B------:R-:W-:Y:S01]  /*0770*/  ISETP.GE.U32.AND P0, PT, R13, R2.reuse, PT ;  /* 0x000000020d00720c */ /* 0x080fe20003f06070 */
[----:B------:R-:W-:-:S05]  /*0780*/  IMAD R6, R11, R2, R7 ;  /* 0x000000020b067224 */ /* 0x000fca00078e0207 */
[----:B------:R-:W-:Y:S01]  /*0790*/  IADD3.X R10, PT, PT, ~R6, R5, RZ, P1, !PT ;  /* 0x00000005060a7210 */ /* 0x000fe20000ffe5ff */
[----:B------:R-:W-:Y:S01]  /*07a0*/  VIADD R6, R9, 0x1 ;  /* 0x0000000109067836 */ /* 0x000fe20000000000 */
[----:B------:R-:W-:Y:S02]  /*07b0*/  IADD3 R5, P1, PT, R13, -R2, RZ ;  /* 0x800000020d057210 */ /* 0x000fe40007f3e0ff */
[CC--:B------:R-:W-:Y:S02]  /*07c0*/  ISETP.GE.U32.AND.EX P0, PT, R10.reuse, R3.reuse, PT, P0 ;  /* 0x000000030a00720c */ /* 0x0c0fe40003f06100 */
[----:B------:R-:W-:Y:S02]  /*07d0*/  IADD3.X R8, PT, PT, R10, ~R3, RZ, P1, !PT ;  /* 0x800000030a087210 */ /* 0x000fe40000ffe4ff */
[----:B------:R-:W-:Y:S02]  /*07e0*/  SEL R5, R5, R13, P0 ;  /* 0x0000000d05057207 */ /* 0x000fe40000000000 */
[----:B------:R-:W-:-:S02]  /*07f0*/  SEL R8, R8, R10, P0 ;  /* 0x0000000a08087207 */ /* 0x000fc40000000000 */
[----:B------:R-:W-:Y:S02]  /*0800*/  SEL R9, R6, R9, P0 ;  /* 0x0000000906097207 */ /* 0x000fe40000000000 */
[----:B------:R-:W-:Y:S02]  /*0810*/  ISETP.GE.U32.AND P0, PT, R5, R2, PT ;  /* 0x000000020500720c */ /* 0x000fe40003f06070 */
[----:B------:R-:W-:Y:S02]  /*0820*/  ISETP.NE.U32.AND P1, PT, R2, RZ, PT ;  /* 0x000000ff0200720c */ /* 0x000fe40003f25070 */
[----:B------:R-:W-:Y:S02]  /*0830*/  IADD3 R2, PT, PT, R9, 0x1, RZ ;  /* 0x0000000109027810 */ /* 0x000fe40007ffe0ff */
[----:B------:R-:W-:Y:S02]  /*0840*/  ISETP.GE.U32.AND.EX P0, PT, R8, R3, PT, P0 ;  /* 0x000000030800720c */ /* 0x000fe40003f06100 */
[----:B------:R-:W-:-:S02]  /*0850*/  MOV R5, 0x0 ;  /* 0x0000000000057802 */ /* 0x000fc40000000f00 */
[----:B------:R-:W-:Y:S02]  /*0860*/  ISETP.NE.AND.EX P1, PT, R3, RZ, PT, P1 ;  /* 0x000000ff0300720c */ /* 0x000fe40003f25310 */
[----:B------:R-:W-:-:S04]  /*0870*/  SEL R2, R2, R9, P0 ;  /* 0x0000000902027207 */ /* 0x000fc80000000000 */
[----:B------:R-:W-:Y:S01]  /*0880*/  SEL R2, R2, 0xffffffff, P1 ;  /* 0xffffffff02027807 */ /* 0x000fe20000800000 */
[----:B------:R-:W-:Y:S06]  /*0890*/  RET.REL.NODEC R4 `(_Z6expsumPfS_mmm) ;  /* 0xfffffff404d87950 */ /* 0x000fec0003c3ffff */
.L_x_20:
        /* <DEDUP_REMOVED lines=14> */
.L_x_39:


//--------------------- .text._Z9leakyreluPfS_fmmmm --------------------------
	.section	.text._Z9leakyreluPfS_fmmmm,"ax",@progbits
	.align	128
        .global         _Z9leakyreluPfS_fmmmm
        .type           _Z9leakyreluPfS_fmmmm,@function
        .size           _Z9leakyreluPfS_fmmmm,(.L_x_40 - _Z9leakyreluPfS_fmmmm)
        .other          _Z9leakyreluPfS_fmmmm,@"STO_CUDA_ENTRY STV_DEFAULT"
_Z9leakyreluPfS_fmmmm:
.text._Z9leakyreluPfS_fmmmm:
        /* <DEDUP_REMOVED lines=24> */
[----:B-1----:R-:W-:-:S06]  /*0180*/  IADD3 R2, PT, PT, R4, 0xffffffe, RZ ;  /* 0x0ffffffe04027810 */ /* 0x002fcc0007ffe0ff */
        /* <DEDUP_REMOVED lines=9> */
[----:B------:R-:W-:Y:S01]  /*0220*/  @P0 IADD3 R5, PT, PT, R5, -UR10, RZ ;  /* 0x8000000a05050c10 */ /* 0x000fe2000fffe0ff */
[----:B------:R-:W-:-:S03]  /*0230*/  @P0 VIADD R3, R3, 0x1 ;  /* 0x0000000103030836 */ /* 0x000fc60000000000 */
[----:B------:R-:W-:-:S13]  /*0240*/  ISETP.GE.U32.AND P1, PT, R5, UR10, PT ;  /* 0x0000000a05007c0c */ /* 0x000fda000bf26070 */
[----:B------:R-:W-:Y:S02]  /*0250*/  @P1 IADD3 R3, PT, PT, R3, 0x1, RZ ;  /* 0x0000000103031810 */ /* 0x000fe40007ffe0ff */
[----:B------:R-:W-:-:S04]  /*0260*/  @!P2 LOP3.LUT R3, RZ, UR10, RZ, 0x33, !PT ;  /* 0x0000000aff03ac12 */ /* 0x000fc8000f8e33ff */
[----:B------:R-:W-:Y:S01]  /*0270*/  MOV R7, R3 ;  /* 0x0000000300077202 */ /* 0x000fe20000000f00 */
[----:B------:R-:W-:-:S04]  /*0280*/  IMAD.MOV R5, RZ, RZ, -R3 ;  /* 0x000000ffff057224 */ /* 0x000fc800078e0a03 */
[----:B------:R-:W-:Y:S01]  /*0290*/  IMAD R0, R5, UR10, R0 ;  /* 0x0000000a05007c24 */ /* 0x000fe2000f8e0200 */
[----:B------:R-:W-:Y:S06]  /*02a0*/  BRA `(.L_x_23) ;  /* 0x0000000000147947 */ /* 0x000fec0003800000 */
.L_x_22:
[----:B------:R-:W-:-:S07]  /*02b0*/  MOV R4, 0x2d0 ;  /* 0x000002d000047802 */ /* 0x000fce0000000f00 */
[----:B0-----:R-:W-:Y:S05]  /*02c0*/  CALL.REL.NOINC `($__internal_3_$__cuda_sm20_div_u64) ;  /* 0x0000000000687944 */ /* 0x001fea0003c00000 */
[----:B------:R-:W0:Y:S01]  /*02d0*/  LDCU UR6, c[0x0][0x3b0] ;  /* 0x00007600ff0677ac */ /* 0x000e220008000800 */
[----:B------:R-:W-:-:S04]  /*02e0*/  IMAD.MOV R3, RZ, RZ, -R7 ;  /* 0x000000ffff037224 */ /* 0x000fc800078e0a07 */
[----:B0-----:R-:W-:-:S07]  /*02f0*/  IMAD R0, R3, UR6, R0 ;  /* 0x0000000603007c24 */ /* 0x001fce000f8e0200 */
.L_x_23:
[----:B0-----:R-:W-:Y:S05]  /*0300*/  BSYNC.RECONVERGENT B0 ;  /* 0x0000000000007941 */ /* 0x001fea0003800200 */
.L_x_21:
[----:B------:R-:W0:Y:S01]  /*0310*/  LDCU.64 UR6, c[0x0][0x398] ;  /* 0x00007300ff0677ac */ /* 0x000e220008000a00 */
[--C-:B------:R-:W-:Y:S02]  /*0320*/  SHF.R.S64 R4, RZ, 0x1e, R0.reuse ;  /* 0x0000001eff047819 */ /* 0x100fe40000001000 */
[----:B------:R-:W-:Y:S01]  /*0330*/  SHF.R.S32.HI R5, RZ, 0x1e, R0 ;  /* 0x0000001eff057819 */ /* 0x000fe20000011400 */
[----:B------:R-:W1:Y:S01]  /*0340*/  LDCU.128 UR12, c[0x0][0x380] ;  /* 0x00007000ff0c77ac */ /* 0x000e620008000c00 */
[----:B------:R-:W-:Y:S01]  /*0350*/  SHF.R.S32.HI R0, RZ, 0x1f, R7 ;  /* 0x0000001fff007819 */ /* 0x000fe20000011407 */
[----:B------:R-:W2:Y:S04]  /*0360*/  LDCU UR8, c[0x0][0x390] ;  /* 0x00007200ff0877ac */ /* 0x000ea80008000800 */
[----:B0-----:R-:W-:-:S02]  /*0370*/  IMAD R6, R0, UR6, RZ ;  /* 0x0000000600067c24 */ /* 0x001fc4000f8e02ff */
[----:B------:R-:W-:-:S04]  /*0380*/  IMAD.WIDE.U32 R2, R7, UR6, R4 ;  /* 0x0000000607027c25 */ /* 0x000fc8000f8e0004 */
[----:B------:R-:W-:Y:S01]  /*0390*/  IMAD R9, R7, UR7, R6 ;  /* 0x0000000707097c24 */ /* 0x000fe2000f8e0206 */
[----:B-1----:R-:W-:Y:S01]  /*03a0*/  IADD3 R2, P0, PT, R2, UR12, RZ ;  /* 0x0000000c02027c10 */ /* 0x002fe2000ff1e0ff */
[----:B------:R-:W0:Y:S03]  /*03b0*/  LDCU.64 UR6, c[0x0][0x3a0] ;  /* 0x00007400ff0677ac */ /* 0x000e260008000a00 */
[----:B------:R-:W-:-:S05]  /*03c0*/  IADD3.X R3, PT, PT, R3, UR13, R9, P0, !PT ;  /* 0x0000000d03037c10 */ /* 0x000fca00087fe409 */
[----:B------:R-:W3:Y:S01]  /*03d0*/  LDG.E R9, desc[UR4][R2.64] ;  /* 0x0000000402097981 */ /* 0x000ee2000c1e1900 */
[----:B0-----:R-:W-:Y:S02]  /*03e0*/  IMAD R0, R0, UR6, RZ ;  /* 0x0000000600007c24 */ /* 0x001fe4000f8e02ff */
[----:B------:R-:W-:-:S04]  /*03f0*/  IMAD.WIDE.U32 R4, R7, UR6, R4 ;  /* 0x0000000607047c25 */ /* 0x000fc8000f8e0004 */
[----:B------:R-:W-:Y:S01]  /*0400*/  IMAD R7, R7, UR7, R0 ;  /* 0x0000000707077c24 */ /* 0x000fe2000f8e0200 */
[----:B------:R-:W-:-:S04]  /*0410*/  IADD3 R4, P1, PT, R4, UR14, RZ ;  /* 0x0000000e04047c10 */ /* 0x000fc8000ff3e0ff */
[----:B------:R-:W-:Y:S02]  /*0420*/  IADD3.X R5, PT, PT, R5, UR15, R7, P1, !PT ;  /* 0x0000000f05057c10 */ /* 0x000fe40008ffe407 */
[----:B---3--:R-:W-:-:S13]  /*0430*/  FSETP.GT.AND P0, PT, R9, RZ, PT ;  /* 0x000000ff0900720b */ /* 0x008fda0003f04000 */
[----:B--2---:R-:W-:-:S05]  /*0440*/  @!P0 FMUL R9, R9, UR8 ;  /* 0x0000000809098c20 */ /* 0x004fca0008400000 */
[----:B------:R-:W-:Y:S01]  /*0450*/  STG.E desc[UR4][R4.64], R9 ;  /* 0x0000000904007986 */ /* 0x000fe2000c101904 */
[----:B------:R-:W-:Y:S05]  /*0460*/  EXIT ;  /* 0x000000000000794d */ /* 0x000fea0003800000 */
        .weak           $__internal_3_$__cuda_sm20_div_u64
        .type           $__internal_3_$__cuda_sm20_div_u64,@function
        .size           $__internal_3_$__cuda_sm20_div_u64,(.L_x_40 - $__internal_3_$__cuda_sm20_div_u64)
$__internal_3_$__cuda_sm20_div_u64:
        /* <DEDUP_REMOVED lines=11> */
[----:B------:R-:W-:Y:S01]  /*0520*/  IMAD.X R13, RZ, RZ, ~R9, P0 ;  /* 0x000000ffff0d7224 */ /* 0x000fe200000e0e09 */
[----:B------:R-:W-:-:S03]  /*0530*/  MOV R9, R6 ;  /* 0x0000000600097202 */ /* 0x000fc60000000f00 */
        /* <DEDUP_REMOVED lines=37> */
[CC--:B------:R-:W-:Y:S02]  /*0790*/  ISETP.GE.U32.AND.EX P0, PT, R10.reuse, R3.reuse, PT, P0 ;  /* 0x000000030a00720c */ /* 0x0c0fe40003f06100 */
[----:B------:R-:W-:Y:S02]  /*07a0*/  IADD3.X R8, PT, PT, R10, ~R3, RZ, P1, !PT ;  /* 0x800000030a087210 */ /* 0x000fe40000ffe4ff */
[----:B------:R-:W-:Y:S02]  /*07b0*/  SEL R5, R5, R13, P0 ;  /* 0x0000000d05057207 */ /* 0x000fe40000000000 */
[----:B------:R-:W-:Y:S02]  /*07c0*/  SEL R8, R8, R10, P0 ;  /* 0x0000000a08087207 */ /* 0x000fe40000000000 */
[----:B------:R-:W-:Y:S02]  /*07d0*/  SEL R6, R6, R9, P0 ;  /* 0x0000000906067207 */ /* 0x000fe40000000000 */
[----:B------:R-:W-:Y:S01]  /*07e0*/  ISETP.GE.U32.AND P0, PT, R5, R2, PT ;  /* 0x000000020500720c */ /* 0x000fe20003f06070 */
[----:B------:R-:W-:Y:S01]  /*07f0*/  IMAD.MOV.U32 R5, RZ, RZ, 0x0 ;  /* 0x00000000ff057424 */ /* 0x000fe200078e00ff */
[----:B------:R-:W-:-:S02]  /*0800*/  ISETP.NE.U32.AND P1, PT, R2, RZ, PT ;  /* 0x000000ff0200720c */ /* 0x000fc40003f25070 */
[----:B------:R-:W-:Y:S02]  /*0810*/  IADD3 R7, PT, PT, R6, 0x1, RZ ;  /* 0x0000000106077810 */ /* 0x000fe40007ffe0ff */
[----:B------:R-:W-:Y:S02]  /*0820*/  ISETP.GE.U32.AND.EX P0, PT, R8, R3, PT, P0 ;  /* 0x000000030800720c */ /* 0x000fe40003f06100 */
[----:B------:R-:W-:Y:S02]  /*0830*/  ISETP.NE.AND.EX P1, PT, R3, RZ, PT, P1 ;  /* 0x000000ff0300720c */ /* 0x000fe40003f25310 */
[----:B------:R-:W-:-:S04]  /*0840*/  SEL R7, R7, R6, P0 ;  /* 0x0000000607077207 */ /* 0x000fc80000000000 */
[----:B------:R-:W-:Y:S01]  /*0850*/  SEL R7, R7, 0xffffffff, P1 ;  /* 0xffffffff07077807 */ /* 0x000fe20000800000 */
[----:B------:R-:W-:Y:S06]  /*0860*/  RET.REL.NODEC R4 `(_Z9leakyreluPfS_fmmmm) ;  /* 0xfffffff404e47950 */ /* 0x000fec0003c3ffff */
.L_x_24:
        /* <DEDUP_REMOVED lines=9> */
.L_x_40:


//--------------------- .text._Z6mataddPfS_S_mmmmm --------------------------
	.section	.text._Z6mataddPfS_S_mmmmm,"ax",@progbits
	.align	128
        .global         _Z6mataddPfS_S_mmmmm
        .type           _Z6mataddPfS_S_mmmmm,@function
        .size           _Z6mataddPfS_S_mmmmm,(.L_x_41 - _Z6mataddPfS_S_mmmmm)
        .other          _Z6mataddPfS_S_mmmmm,@"STO_CUDA_ENTRY STV_DEFAULT"
_Z6mataddPfS_S_mmmmm:
.text._Z6mataddPfS_S_mmmmm:
[----:B------:R-:W-:Y:S01]  /*0000*/  LDC R1, c[0x0][0x37c] ;  /* 0x0000df00ff017b82 */ /* 0x000fe20000000800 */
[----:B------:R-:W0:Y:S01]  /*0010*/  S2R R3, SR_TID.X ;  /* 0x0000000000037919 */ /* 0x000e220000002100 */
[----:B------:R-:W1:Y:S06]  /*0020*/  LDCU.128 UR8, c[0x0][0x3b0] ;  /* 0x00007600ff0877ac */ /* 0x000e6c0008000c00 */
[----:B------:R-:W0:Y:S08]  /*0030*/  S2UR UR7, SR_CTAID.X ;  /* 0x00000000000779c3 */ /* 0x000e300000002500 */
[----:B------:R-:W0:Y:S01]  /*0040*/  LDC R0, c[0x0][0x360] ;  /* 0x0000d800ff007b82 */ /* 0x000e220000000800 */
[----:B-1----:R-:W-:-:S02]  /*0050*/  UIMAD UR6, UR11, UR8, URZ ;  /* 0x000000080b0672a4 */ /* 0x002fc4000f8e02ff */
[----:B------:R-:W-:Y:S02]  /*0060*/  UIMAD.WIDE.U32 UR4, UR10, UR8, URZ ;  /* 0x000000080a0472a5 */ /* 0x000fe4000f8e00ff */
[----:B------:R-:W-:-:S04]  /*0070*/  UIMAD UR6, UR10, UR9, UR6 ;  /* 0x000000090a0672a4 */ /* 0x000fc8000f8e0206 */
[----:B------:R-:W-:-:S06]  /*0080*/  UIADD3 UR5, UPT, UPT, UR5, UR6, URZ ;  /* 0x0000000605057290 */ /* 0x000fcc000fffe0ff */
[----:B------:R-:W-:Y:S01]  /*0090*/  MOV R2, UR5 ;  /* 0x0000000500027c02 */ /* 0x000fe20008000f00 */
[----:B0-----:R-:W-:-:S05]  /*00a0*/  IMAD R0, R0, UR7, R3 ;  /* 0x0000000700007c24 */ /* 0x001fca000f8e0203 */
        /* <DEDUP_REMOVED lines=31> */
.L_x_26:
[----:B------:R-:W-:-:S07]  /*02a0*/  MOV R4, 0x2c0 ;  /* 0x000002c000047802 */ /* 0x000fce0000000f00 */
[----:B0-----:R-:W-:Y:S05]  /*02b0*/  CALL.REL.NOINC `($__internal_4_$__cuda_sm20_div_u64) ;  /* 0x0000000000787944 */ /* 0x001fea0003c00000 */
[----:B------:R-:W0:Y:S01]  /*02c0*/  LDCU UR6, c[0x0][0x3b8] ;  /* 0x00007700ff0677ac */ /* 0x000e220008000800 */
[----:B------:R-:W-:-:S05]  /*02d0*/  IADD3 R3, PT, PT, -R9, RZ, RZ ;  /* 0x000000ff09037210 */ /* 0x000fca0007ffe1ff */
[----:B0-----:R-:W-:-:S07]  /*02e0*/  IMAD R0, R3, UR6, R0 ;  /* 0x0000000603007c24 */ /* 0x001fce000f8e0200 */
.L_x_27:
[----:B0-----:R-:W-:Y:S05]  /*02f0*/  BSYNC.RECONVERGENT B0 ;  /* 0x0000000000007941 */ /* 0x001fea0003800200 */
.L_x_25:
[----:B------:R-:W0:Y:S01]  /*0300*/  LDCU.128 UR20, c[0x0][0x3a0] ;  /* 0x00007400ff1477ac */ /* 0x000e220008000c00 */
[--C-:B------:R-:W-:Y:S02]  /*0310*/  SHF.R.S64 R2, RZ, 0x1e, R0.reuse ;  /* 0x0000001eff027819 */ /* 0x100fe40000001000 */
[----:B------:R-:W-:Y:S01]  /*0320*/  SHF.R.S32.HI R3, RZ, 0x1e, R0 ;  /* 0x0000001eff037819 */ /* 0x000fe20000011400 */
[----:B------:R-:W1:Y:S01]  /*0330*/  LDCU.128 UR12, c[0x0][0x390] ;  /* 0x00007200ff0c77ac */ /* 0x000e620008000c00 */
[----:B------:R-:W-:Y:S01]  /*0340*/  SHF.R.S32.HI R0, RZ, 0x1f, R9 ;  /* 0x0000001fff007819 */ /* 0x000fe20000011409 */
[----:B------:R-:W2:Y:S04]  /*0350*/  LDCU.128 UR16, c[0x0][0x380] ;  /* 0x00007000ff1077ac */ /* 0x000ea80008000c00 */
[----:B0-----:R-:W-:-:S02]  /*0360*/  IMAD R10, R0, UR20, RZ ;  /* 0x00000014000a7c24 */ /* 0x001fc4000f8e02ff */
[----:B------:R-:W-:-:S04]  /*0370*/  IMAD.WIDE.U32 R6, R9, UR20, R2 ;  /* 0x0000001409067c25 */ /* 0x000fc8000f8e0002 */
[----:B-1----:R-:W-:Y:S02]  /*0380*/  IMAD R8, R0, UR14, RZ ;  /* 0x0000000e00087c24 */ /* 0x002fe4000f8e02ff */
[----:B------:R-:W-:Y:S01]  /*0390*/  IMAD.WIDE.U32 R4, R9, UR14, R2 ;  /* 0x0000000e09047c25 */ /* 0x000fe2000f8e0002 */
[----:B--2---:R-:W-:-:S03]  /*03a0*/  IADD3 R6, P1, PT, R6, UR18, RZ ;  /* 0x0000001206067c10 */ /* 0x004fc6000ff3e0ff */
[C---:B------:R-:W-:Y:S01]  /*03b0*/  IMAD R13, R9.reuse, UR21, R10 ;  /* 0x00000015090d7c24 */ /* 0x040fe2000f8e020a */
[----:B------:R-:W-:Y:S01]  /*03c0*/  IADD3 R4, P0, PT, R4, UR16, RZ ;  /* 0x0000001004047c10 */ /* 0x000fe2000ff1e0ff */
[----:B------:R-:W-:-:S03]  /*03d0*/  IMAD R11, R9, UR15, R8 ;  /* 0x0000000f090b7c24 */ /* 0x000fc6000f8e0208 */
[----:B------:R-:W-:Y:S02]  /*03e0*/  IADD3.X R7, PT, PT, R7, UR19, R13, P1, !PT ;  /* 0x0000001307077c10 */ /* 0x000fe40008ffe40d */
[----:B------:R-:W-:-:S04]  /*03f0*/  IADD3.X R5, PT, PT, R5, UR17, R11, P0, !PT ;  /* 0x0000001105057c10 */ /* 0x000fc800087fe40b */
[----:B------:R-:W2:Y:S04]  /*0400*/  LDG.E R7, desc[UR4][R6.64] ;  /* 0x0000000406077981 */ /* 0x000ea8000c1e1900 */
[----:B------:R-:W2:Y:S01]  /*0410*/  LDG.E R4, desc[UR4][R4.64] ;  /* 0x0000000404047981 */ /* 0x000ea2000c1e1900 */
[----:B------:R-:W-:Y:S02]  /*0420*/  IMAD R0, R0, UR22, RZ ;  /* 0x0000001600007c24 */ /* 0x000fe4000f8e02ff */
[----:B------:R-:W-:-:S04]  /*0430*/  IMAD.WIDE.U32 R2, R9, UR22, R2 ;  /* 0x0000001609027c25 */ /* 0x000fc8000f8e0002 */
[----:B------:R-:W-:Y:S01]  /*0440*/  IMAD R9, R9, UR23, R0 ;  /* 0x0000001709097c24 */ /* 0x000fe2000f8e0200 */
[----:B------:R-:W-:-:S04]  /*0450*/  IADD3 R2, P0, PT, R2, UR12, RZ ;  /* 0x0000000c02027c10 */ /* 0x000fc8000ff1e0ff */
[----:B------:R-:W-:Y:S01]  /*0460*/  IADD3.X R3, PT, PT, R3, UR13, R9, P0, !PT ;  /* 0x0000000d03037c10 */ /* 0x000fe200087fe409 */
[----:B--2---:R-:W-:-:S05]  /*0470*/  FADD R9, R4, R7 ;  /* 0x0000000704097221 */ /* 0x004fca0000000000 */
[----:B------:R-:W-:Y:S01]  /*0480*/  STG.E desc[UR4][R2.64], R9 ;  /* 0x0000000902007986 */ /* 0x000fe2000c101904 */
[----:B------:R-:W-:Y:S05]  /*0490*/  EXIT ;  /* 0x000000000000794d */ /* 0x000fea0003800000 */
        .weak           $__internal_4_$__cuda_sm20_div_u64
        .type           $__internal_4_$__cuda_sm20_div_u64,@function
        .size           $__internal_4_$__cuda_sm20_div_u64,(.L_x_41 - $__internal_4_$__cuda_sm20_div_u64)
$__internal_4_$__cuda_sm20_div_u64:
        /* <DEDUP_REMOVED lines=24> */
[----:B------:R-:W-:-:S04]  /*0620*/  IMAD.HI.U32 R8, R9, R13, RZ ;  /* 0x0000000d09087227 */ /* 0x000fc800078e00ff */
[----:B------:R-:W-:Y:S02]  /*0630*/  IMAD.X R6, RZ, RZ, ~R7, P0 ;  /* 0x000000ffff067224 */ /* 0x000fe400000e0e07 */
[----:B------:R-:W-:Y:S02]  /*0640*/  IMAD.MOV.U32 R7, RZ, RZ, RZ ;  /* 0x000000ffff077224 */ /* 0x000fe400078e00ff */
[----:B------:R-:W-:-:S04]  /*0650*/  IMAD.WIDE.U32 R8, P0, R9, R6, R8 ;  /* 0x0000000609087225 */ /* 0x000fc80007800008 */
[C---:B------:R-:W-:Y:S02]  /*0660*/  IMAD R10, R11.reuse, R6, RZ ;  /* 0x000000060b0a7224 */ /* 0x040fe400078e02ff */
[----:B------:R-:W-:-:S04]  /*0670*/  IMAD.HI.U32 R9, P1, R11, R13, R8 ;  /* 0x0000000d0b097227 */ /* 0x000fc80007820008 */
[----:B------:R-:W-:Y:S01]  /*0680*/  IMAD.HI.U32 R6, R11, R6, RZ ;  /* 0x000000060b067227 */ /* 0x000fe200078e00ff */
[----:B------:R-:W-:-:S04]  /*0690*/  IADD3 R9, P2, PT, R10, R9, RZ ;  /* 0x000000090a097210 */ /* 0x000fc80007f5e0ff */
[----:B------:R-:W-:Y:S01]  /*06a0*/  IADD3.X R11, PT, PT, R6, R11, RZ, P0, !PT ;  /* 0x0000000b060b7210 */ /* 0x000fe200007fe4ff */
        /* <DEDUP_REMOVED lines=22> */
[----:B------:R-:W-:Y:S01]  /*0810*/  ISETP.GE.U32.AND P0, PT, R5, R2, PT ;  /* 0x000000020500720c */ /* 0x000fe20003f06070 */
[----:B------:R-:W-:Y:S01]  /*0820*/  HFMA2 R5, -RZ, RZ, 0, 0 ;  /* 0x00000000ff057431 */ /* 0x000fe200000001ff */
[----:B------:R-:W-:Y:S02]  /*0830*/  ISETP.NE.U32.AND P1, PT, R2, RZ, PT ;  /* 0x000000ff0200720c */ /* 0x000fe40003f25070 */
[----:B------:R-:W-:Y:S02]  /*0840*/  IADD3 R9, PT, PT, R6, 0x1, RZ ;  /* 0x0000000106097810 */ /* 0x000fe40007ffe0ff */
[----:B------:R-:W-:Y:S02]  /*0850*/  ISETP.GE.U32.AND.EX P0, PT, R8, R3, PT, P0 ;  /* 0x000000030800720c */ /* 0x000fe40003f06100 */
[----:B------:R-:W-:-:S02]  /*0860*/  ISETP.NE.AND.EX P1, PT, R3, RZ, PT, P1 ;  /* 0x000000ff0300720c */ /* 0x000fc40003f25310 */
[----:B------:R-:W-:-:S04]  /*0870*/  SEL R9, R9, R6, P0 ;  /* 0x0000000609097207 */ /* 0x000fc80000000000 */
[----:B------:R-:W-:Y:S01]  /*0880*/  SEL R9, R9, 0xffffffff, P1 ;  /* 0xffffffff09097807 */ /* 0x000fe20000800000 */
[----:B------:R-:W-:Y:S06]  /*0890*/  RET.REL.NODEC R4 `(_Z6mataddPfS_S_mmmmm) ;  /* 0xfffffff404d87950 */ /* 0x000fec0003c3ffff */
.L_x_28:
        /* <DEDUP_REMOVED lines=14> */
.L_x_41:


//--------------------- .text._Z6matmulPfS_S_mmmmmmm --------------------------
	.section	.text._Z6matmulPfS_S_mmmmmmm,"ax",@progbits
	.align	128
        .global         _Z6matmulPfS_S_mmmmmmm
        .type           _Z6matmulPfS_S_mmmmmmm,@function
        .size           _Z6matmulPfS_S_mmmmmmm,(.L_x_42 - _Z6matmulPfS_S_mmmmmmm)
        .other          _Z6matmulPfS_S_mmmmmmm,@"STO_CUDA_ENTRY STV_DEFAULT"
_Z6matmulPfS_S_mmmmmmm:
.text._Z6matmulPfS_S_mmmmmmm:
        /* <DEDUP_REMOVED lines=17> */
[----:B------:R-:W-:Y:S03]  /*0110*/  BSSY.RECONVERGENT B0, `(.L_x_29) ;  /* 0x000001e000007945 */ /* 0x000fe60003800200 */
[----:B------:R-:W-:-:S13]  /*0120*/  ISETP.NE.U32.AND P0, PT, R0, RZ, PT ;  /* 0x000000ff0000720c */ /* 0x000fda0003f05070 */
[----:B------:R-:W-:Y:S05]  /*0130*/  @P0 BRA `(.L_x_30) ;  /* 0x0000000000540947 */ /* 0x000fea0003800000 */
[----:B------:R-:W0:Y:S01]  /*0140*/  I2F.U32.RP R0, UR10 ;  /* 0x0000000a00007d06 */ /* 0x000e220008209000 */
[----:B------:R-:W-:-:S07]  /*0150*/  ISETP.NE.U32.AND P2, PT, RZ, UR10, PT ;  /* 0x0000000aff007c0c */ /* 0x000fce000bf45070 */
[----:B0-----:R-:W0:Y:S02]  /*0160*/  MUFU.RCP R0, R0 ;  /* 0x0000000000007308 */ /* 0x001e240000001000 */
[----:B0-----:R-:W-:-:S06]  /*0170*/  VIADD R4, R0, 0xffffffe ;  /* 0x0ffffffe00047836 */ /* 0x001fcc0000000000 */
[----:B------:R0:W1:Y:S02]  /*0180*/  F2I.FTZ.U32.TRUNC.NTZ R5, R4 ;  /* 0x0000000400057305 */ /* 0x000064000021f000 */
[----:B0-----:R-:W-:Y:S02]  /*0190*/  IMAD.MOV.U32 R4, RZ, RZ, RZ ;  /* 0x000000ffff047224 */ /* 0x001fe400078e00ff */
[----:B-1----:R-:W-:-:S04]  /*01a0*/  IMAD.MOV R3, RZ, RZ, -R5 ;  /* 0x000000ffff037224 */ /* 0x002fc800078e0a05 */
[----:B------:R-:W-:-:S04]  /*01b0*/  IMAD R3, R3, UR10, RZ ;  /* 0x0000000a03037c24 */ /* 0x000fc8000f8e02ff */
[----:B------:R-:W-:-:S06]  /*01c0*/  IMAD.HI.U32 R5, R5, R3, R4 ;  /* 0x0000000305057227 */ /* 0x000fcc00078e0004 */
[----:B------:R-:W-:-:S05]  /*01d0*/  IMAD.HI.U32 R0, R5, R2, RZ ;  /* 0x0000000205007227 */ /* 0x000fca00078e00ff */
[----:B------:R-:W-:-:S05]  /*01e0*/  IADD3 R3, PT, PT, -R0, RZ, RZ ;  /* 0x000000ff00037210 */ /* 0x000fca0007ffe1ff */
[----:B------:R-:W-:-:S05]  /*01f0*/  IMAD R3, R3, UR10, R2 ;  /* 0x0000000a03037c24 */ /* 0x000fca000f8e0202 */
[----:B------:R-:W-:-:S13]  /*0200*/  ISETP.GE.U32.AND P0, PT, R3, UR10, PT ;  /* 0x0000000a03007c0c */ /* 0x000fda000bf06070 */
[----:B------:R-:W-:Y:S02]  /*0210*/  @P0 VIADD R3, R3, -UR10 ;  /* 0x8000000a03030c36 */ /* 0x000fe40008000000 */
[----:B------:R-:W-:-:S03]  /*0220*/  @P0 VIADD R0, R0, 0x1 ;  /* 0x0000000100000836 */ /* 0x000fc60000000000 */
[----:B------:R-:W-:-:S13]  /*0230*/  ISETP.GE.U32.AND P1, PT, R3, UR10, PT ;  /* 0x0000000a03007c0c */ /* 0x000fda000bf26070 */
[----:B------:R-:W-:Y:S01]  /*0240*/  @P1 VIADD R0, R0, 0x1 ;  /* 0x0000000100001836 */ /* 0x000fe20000000000 */
[----:B------:R-:W-:-:S04]  /*0250*/  @!P2 LOP3.LUT R0, RZ, UR10, RZ, 0x33, !PT ;  /* 0x0000000aff00ac12 */ /* 0x000fc8000f8e33ff */
[----:B------:R-:W-:-:S05]  /*0260*/  IADD3 R5, PT, PT, -R0, RZ, RZ ;  /* 0x000000ff00057210 */ /* 0x000fca0007ffe1ff */
[----:B------:R-:W-:Y:S01]  /*0270*/  IMAD R5, R5, UR10, R2 ;  /* 0x0000000a05057c24 */ /* 0x000fe2000f8e0202 */
[----:B------:R-:W-:Y:S06]  /*0280*/  BRA `(.L_x_31) ;  /* 0x0000000000187947 */ /* 0x000fec0003800000 */
.L_x_30:
[----:B------:R-:W-:-:S07]  /*0290*/  MOV R0, 0x2b0 ;  /* 0x000002b000007802 */ /* 0x000fce0000000f00 */
[----:B------:R-:W-:Y:S05]  /*02a0*/  CALL.REL.NOINC `($__internal_5_$__cuda_sm20_div_u64) ;  /* 0x0000000c00ec7944 */ /* 0x000fea0003c00000 */
[----:B------:R-:W0:Y:S01]  /*02b0*/  LDCU UR4, c[0x0][0x3c8] ;  /* 0x00007900ff0477ac */ /* 0x000e220008000800 */
[--C-:B------:R-:W-:Y:S02]  /*02c0*/  IMAD.MOV R5, RZ, RZ, -R3.reuse ;  /* 0x000000ffff057224 */ /* 0x100fe400078e0a03 */
[----:B------:R-:W-:Y:S02]  /*02d0*/  IMAD.MOV.U32 R0, RZ, RZ, R3 ;  /* 0x000000ffff007224 */ /* 0x000fe400078e0003 */
[----:B0-----:R-:W-:-:S07]  /*02e0*/  IMAD R5, R5, UR4, R2 ;  /* 0x0000000405057c24 */ /* 0x001fce000f8e0202 */
.L_x_31:
[----:B------:R-:W-:Y:S05]  /*02f0*/  BSYNC.RECONVERGENT B0 ;  /* 0x0000000000007941 */ /* 0x000fea0003800200 */
.L_x_29:
[----:B------:R-:W0:Y:S01]  /*0300*/  LDC.64 R14, c[0x0][0x3b8] ;  /* 0x0000ee00ff0e7b82 */ /* 0x000e220000000a00 */
[----:B------:R-:W1:Y:S01]  /*0310*/  LDCU.64 UR4, c[0x0][0x3a8] ;  /* 0x00007500ff0477ac */ /* 0x000e620008000a00 */
[--C-:B------:R-:W-:Y:S02]  /*0320*/  SHF.R.S64 R2, RZ, 0x1e, R5.reuse ;  /* 0x0000001eff027819 */ /* 0x100fe40000001005 */
[----:B------:R-:W-:Y:S01]  /*0330*/  SHF.R.S32.HI R5, RZ, 0x1e, R5 ;  /* 0x0000001eff057819 */ /* 0x000fe20000011405 */
[----:B------:R-:W2:Y:S01]  /*0340*/  LDCU.64 UR6, c[0x0][0x390] ;  /* 0x00007200ff0677ac */ /* 0x000ea20008000a00 */
[----:B------:R-:W-:Y:S01]  /*0350*/  SHF.R.S32.HI R3, RZ, 0x1f, R0 ;  /* 0x0000001fff037819 */ /* 0x000fe20000011400 */
[----:B------:R-:W-:Y:S01]  /*0360*/  IMAD.MOV.U32 R12, RZ, RZ, R2 ;  /* 0x000000ffff0c7224 */ /* 0x000fe200078e0002 */
[----:B------:R-:W-:-:S03]  /*0370*/  MOV R13, R5 ;  /* 0x00000005000d7202 */ /* 0x000fc60000000f00 */
[----:B-1----:R-:W-:Y:S02]  /*0380*/  IMAD R9, R3, UR4, RZ ;  /* 0x0000000403097c24 */ /* 0x002fe4000f8e02ff */
[----:B------:R-:W-:Y:S01]  /*0390*/  IMAD.WIDE.U32 R6, R0, UR4, R12 ;  /* 0x0000000400067c25 */ /* 0x000fe2000f8e000c */
[----:B0-----:R-:W-:-:S03]  /*03a0*/  ISETP.NE.U32.AND P0, PT, R14, RZ, PT ;  /* 0x000000ff0e00720c */ /* 0x001fc60003f05070 */
[----:B------:R-:W-:Y:S01]  /*03b0*/  IMAD R9, R0, UR5, R9 ;  /* 0x0000000500097c24 */ /* 0x000fe2000f8e0209 */
[----:B--2---:R-:W-:Y:S02]  /*03c0*/  IADD3 R10, P1, PT, R6, UR6, RZ ;  /* 0x00000006060a7c10 */ /* 0x004fe4000ff3e0ff */
[----:B------:R-:W-:Y:S02]  /*03d0*/  ISETP.NE.AND.EX P0, PT, R15, RZ, PT, P0 ;  /* 0x000000ff0f00720c */ /* 0x000fe40003f05300 */
[----:B------:R-:W-:-:S11]  /*03e0*/  IADD3.X R11, PT, PT, R7, UR7, R9, P1, !PT ;  /* 0x00000007070b7c10 */ /* 0x000fd60008ffe409 */
[----:B------:R-:W-:Y:S05]  /*03f0*/  @!P0 EXIT ;  /* 0x000000000000894d */ /* 0x000fea0003800000 */
[----:B------:R-:W0:Y:S01]  /*0400*/  LDCU.64 UR6, c[0x0][0x358] ;  /* 0x00006b00ff0677ac */ /* 0x000e220008000a00 */
[C---:B------:R-:W-:Y:S02]  /*0410*/  ISETP.GE.U32.AND P1, PT, R14.reuse, 0x8, PT ;  /* 0x000000080e00780c */ /* 0x040fe40003f26070 */
[----:B------:R-:W-:Y:S02]  /*0420*/  CS2R R6, SRZ ;  /* 0x0000000000067805 */ /* 0x000fe4000001ff00 */
[----:B------:R-:W-:Y:S02]  /*0430*/  LOP3.LUT R4, R14, 0x7, RZ, 0xc0, !PT ;  /* 0x000000070e047812 */ /* 0x000fe400078ec0ff */
[----:B------:R-:W-:Y:S02]  /*0440*/  ISETP.GE.U32.AND.EX P1, PT, R15, RZ, PT, P1 ;  /* 0x000000ff0f00720c */ /* 0x000fe40003f26110 */
[----:B------:R-:W-:-:S04]  /*0450*/  ISETP.NE.U32.AND P0, PT, R4, RZ, PT ;  /* 0x000000ff0400720c */ /* 0x000fc80003f05070 */
[----:B------:R-:W-:Y:S01]  /*0460*/  ISETP.NE.AND.EX P0, PT, RZ, RZ, PT, P0 ;  /* 0x000000ffff00720c */ /* 0x000fe20003f05300 */
[----:B0-----:R0:W5:Y:S06]  /*0470*/  LDG.E R23, desc[UR6][R10.64] ;  /* 0x000000060a177981 */ /* 0x00116c000c1e1900 */
[----:B------:R-:W-:Y:S06]  /*0480*/  @!P1 BRA `(.L_x_32) ;  /* 0x0000000400309947 */ /* 0x000fec0003800000 */
[----:B------:R-:W1:Y:S01]  /*0490*/  LDC R7, c[0x0][0x3bc] ;  /* 0x0000ef00ff077b82 */ /* 0x000e620000000800 */
[----:B------:R-:W-:Y:S01]  /*04a0*/  LOP3.LUT R6, R14, 0xfffffff8, RZ, 0xc0, !PT ;  /* 0xfffffff80e067812 */ /* 0x000fe200078ec0ff */
[----:B------:R-:W2:Y:S04]  /*04b0*/  LDCU.128 UR12, c[0x0][0x380] ;  /* 0x00007000ff0c77ac */ /* 0x000ea80008000c00 */
[----:B------:R-:W-:Y:S01]  /*04c0*/  IMAD.MOV.U32 R15, RZ, RZ, R6 ;  /* 0x000000ffff0f7224 */ /* 0x000fe200078e0006 */
[----:B------:R-:W-:Y:S01]  /*04d0*/  UMOV UR4, URZ ;  /* 0x000000ff00047c82 */ /* 0x000fe20008000000 */
[----:B------:R-:W3:Y:S01]  /*04e0*/  LDC.64 R8, c[0x0][0x3a0] ;  /* 0x0000e800ff087b82 */ /* 0x000ee20000000a00 */
[----:B------:R-:W-:Y:S01]  /*04f0*/  UMOV UR5, URZ ;  /* 0x000000ff00057c82 */ /* 0x000fe20008000000 */
[----:B-12---:R-:W-:-:S07]  /*0500*/  IMAD.MOV.U32 R22, RZ, RZ, R7 ;  /* 0x000000ffff167224 */ /* 0x006fce00078e0007 */
.L_x_33:
[----:B------:R-:W1:Y:S01]  /*0510*/  LDC.64 R16, c[0x0][0x398] ;  /* 0x0000e600ff107b82 */ /* 0x000e620000000a00 */
[----:B------:R-:W-:Y:S01]  /*0520*/  USHF.L.U64.HI UR9, UR4, 0x2, UR5 ;  /* 0x0000000204097899 */ /* 0x000fe20008010205 */
[----:B------:R-:W-:Y:S01]  /*0530*/  MOV R13, R5 ;  /* 0x00000005000d7202 */ /* 0x000fe20000000f00 */
[----:B------:R-:W-:Y:S01]  /*0540*/  USHF.L.U32 UR8, UR4, 0x2, URZ ;  /* 0x0000000204087899 */ /* 0x000fe200080006ff */
[----:B------:R-:W-:Y:S02]  /*0550*/  IMAD.MOV.U32 R12, RZ, RZ, R2 ;  /* 0x000000ffff0c7224 */ /* 0x000fe400078e0002 */
[C---:B---3--:R-:W-:Y:S02]  /*0560*/  IMAD R26, R8.reuse, UR5, RZ ;  /* 0x00000005081a7c24 */ /* 0x048fe4000f8e02ff */
[----:B------:R-:W-:-:S04]  /*0570*/  IMAD.WIDE.U32 R18, R8, UR4, R12 ;  /* 0x0000000408127c25 */ /* 0x000fc8000f8e000c */
[-C--:B-1----:R-:W-:Y:S02]  /*0580*/  IMAD R24, R3, R16.reuse, RZ ;  /* 0x0000001003187224 */ /* 0x082fe400078e02ff */
[----:B------:R-:W-:Y:S01]  /*0590*/  IMAD.WIDE.U32 R20, R0, R16, UR8 ;  /* 0x0000000800147e25 */ /* 0x000fe2000f8e0010 */
[----:B------:R-:W-:-:S03]  /*05a0*/  IADD3 R16, P2, PT, R18, UR14, RZ ;  /* 0x0000000e12107c10 */ /* 0x000fc6000ff5e0ff */
[----:B------:R-:W-:Y:S01]  /*05b0*/  IMAD R25, R0, R17, R24 ;  /* 0x0000001100197224 */ /* 0x000fe200078e0218 */
[----:B------:R-:W-:Y:S01]  /*05c0*/  IADD3 R18, P1, PT, R20, UR12, RZ ;  /* 0x0000000c14127c10 */ /* 0x000fe2000ff3e0ff */
[----:B------:R-:W-:-:S05]  /*05d0*/  IMAD R17, R9, UR4, R26 ;  /* 0x0000000409117c24 */ /* 0x000fca000f8e021a */
[----:B------:R-:W-:Y:S02]  /*05e0*/  IADD3.X R17, PT, PT, R19, UR15, R17, P2, !PT ;  /* 0x0000000f13117c10 */ /* 0x000fe400097fe411 */
[----:B------:R-:W-:-:S03]  /*05f0*/  IADD3.X R19, PT, PT, R21, UR13, R25, P1, !PT ;  /* 0x0000000d15137c10 */ /* 0x000fc60008ffe419 */
[----:B--2---:R-:W2:Y:S04]  /*0600*/  LDG.E R21, desc[UR6][R16.64] ;  /* 0x0000000610157981 */ /* 0x004ea8000c1e1900 */
[----:B------:R-:W2:Y:S01]  /*0610*/  LDG.E R20, desc[UR6][R18.64] ;  /* 0x0000000612147981 */ /* 0x000ea2000c1e1900 */
[----:B------:R-:W-:-:S05]  /*0620*/  IADD3 R26, P1, PT, R16, R8, RZ ;  /* 0x00000008101a7210 */ /* 0x000fca0007f3e0ff */
[----:B------:R-:W-:Y:S02]  /*0630*/  IMAD.X R27, R17, 0x1, R9, P1 ;  /* 0x00000001111b7824 */ /* 0x000fe400008e0609 */
[----:B--2--5:R-:W-:-:S05]  /*0640*/  FFMA R23, R20, R21, R23 ;  /* 0x0000001514177223 */ /* 0x024fca0000000017 */
[----:B------:R1:W-:Y:S04]  /*0650*/  STG.E desc[UR6][R10.64], R23 ;  /* 0x000000170a007986 */ /* 0x0003e8000c101906 */
[----:B------:R-:W2:Y:S04]  /*0660*/  LDG.E R21, desc[UR6][R26.64] ;  /* 0x000000061a157981 */ /* 0x000ea8000c1e1900 */
[----:B------:R-:W2:Y:S01]  /*0670*/  LDG.E R20, desc[UR6][R18.64+0x4] ;  /* 0x0000040612147981 */ /* 0x000ea2000c1e1900 */
[----:B------:R-:W-:-:S05]  /*0680*/  IADD3 R24, P1, PT, R26, R8, RZ ;  /* 0x000000081a187210 */ /* 0x000fca0007f3e0ff */
[----:B------:R-:W-:Y:S02]  /*0690*/  IMAD.X R25, R27, 0x1, R9, P1 ;  /* 0x000000011b197824 */ /* 0x000fe400008e0609 */
[----:B--2---:R-:W-:-:S05]  /*06a0*/  FFMA R29, R20, R21, R23 ;  /* 0x00000015141d7223 */ /* 0x004fca0000000017 */
[----:B------:R-:W-:Y:S04]  /*06b0*/  STG.E desc[UR6][R10.64], R29 ;  /* 0x0000001d0a007986 */ /* 0x000fe8000c101906 */
[----:B------:R-:W1:Y:S04]  /*06c0*/  LDG.E R17, desc[UR6][R24.64] ;  /* 0x0000000618117981 */ /* 0x000e68000c1e1900 */
[----:B------:R-:W1:Y:S01]  /*06d0*/  LDG.E R16, desc[UR6][R18.64+0x8] ;  /* 0x0000080612107981 */ /* 0x000e62000c1e1900 */
[----:B------:R-:W-:-:S05]  /*06e0*/  IADD3 R20, P1, PT, R24, R8, RZ ;  /* 0x0000000818147210 */ /* 0x000fca0007f3e0ff */
[----:B------:R-:W-:Y:S02]  /*06f0*/  IMAD.X R21, R25, 0x1, R9, P1 ;  /* 0x0000000119157824 */ /* 0x000fe400008e0609 */
[----:B-1----:R-:W-:-:S05]  /*0700*/  FFMA R23, R16, R17, R29 ;  /* 0x0000001110177223 */ /* 0x002fca000000001d */
[----:B------:R1:W-:Y:S04]  /*0710*/  STG.E desc[UR6][R10.64], R23 ;  /* 0x000000170a007986 */ /* 0x0003e8000c101906 */
[----:B------:R-:W2:Y:S04]  /*0720*/  LDG.E R27, desc[UR6][R20.64] ;  /* 0x00000006141b7981 */ /* 0x000ea8000c1e1900 */
[----:B------:R-:W2:Y:S01]  /*0730*/  LDG.E R26, desc[UR6][R18.64+0xc] ;  /* 0x00000c06121a7981 */ /* 0x000ea2000c1e1900 */
[----:B------:R-:W-:-:S04]  /*0740*/  IADD3 R16, P1, PT, R20, R8, RZ ;  /* 0x0000000814107210 */ /* 0x000fc80007f3e0ff */
[----:B------:R-:W-:Y:S01]  /*0750*/  IADD3.X R17, PT, PT, R21, R9, RZ, P1, !PT ;  /* 0x0000000915117210 */ /* 0x000fe20000ffe4ff */
[----:B--2---:R-:W-:-:S05]  /*0760*/  FFMA R27, R26, R27, R23 ;  /* 0x0000001b1a1b7223 */ /* 0x004fca0000000017 */
[----:B------:R2:W-:Y:S04]  /*0770*/  STG.E desc[UR6][R10.64], R27 ;  /* 0x0000001b0a007986 */ /* 0x0005e8000c101906 */
        /* <DEDUP_REMOVED lines=8> */
[----:B------:R-:W-:-:S05]  /*0800*/  IADD3 R20, P1, PT, R24, R8, RZ ;  /* 0x0000000818147210 */ /* 0x000fca0007f3e0ff */
[----:B------:R-:W-:Y:S02]  /*0810*/  IMAD.X R21, R25, 0x1, R9, P1 ;  /* 0x0000000119157824 */ /* 0x000fe400008e0609 */
[----:B--2---:R-:W-:-:S05]  /*0820*/  FFMA R27, R26, R28, R23 ;  /* 0x0000001c1a1b7223 */ /* 0x004fca0000000017 */
[----:B------:R2:W-:Y:S04]  /*0830*/  STG.E desc[UR6][R10.64], R27 ;  /* 0x0000001b0a007986 */ /* 0x0005e8000c101906 */
[----:B------:R-:W3:Y:S04]  /*0840*/  LDG.E R28, desc[UR6][R20.64] ;  /* 0x00000006141c7981 */ /* 0x000ee8000c1e1900 */
[----:B------:R-:W3:Y:S01]  /*0850*/  LDG.E R26, desc[UR6][R18.64+0x18] ;  /* 0x00001806121a7981 */ /* 0x000ee2000c1e1900 */
[----:B------:R-:W-:-:S05]  /*0860*/  IADD3 R16, P1, PT, R20, R8, RZ ;  /* 0x0000000814107210 */ /* 0x000fca0007f3e0ff */
[----:B------:R-:W-:Y:S01]  /*0870*/  IMAD.X R17, R21, 0x1, R9, P1 ;  /* 0x0000000115117824 */ /* 0x000fe200008e0609 */
[----:B------:R-:W-:Y:S01]  /*0880*/  IADD3 R15, P1, PT, R15, -0x8, RZ ;  /* 0xfffffff80f0f7810 */ /* 0x000fe20007f3e0ff */
[----:B---3--:R-:W-:-:S05]  /*0890*/  FFMA R29, R26, R28, R27 ;  /* 0x0000001c1a1d7223 */ /* 0x008fca000000001b */
[----:B------:R2:W-:Y:S04]  /*08a0*/  STG.E desc[UR6][R10.64], R29 ;  /* 0x0000001d0a007986 */ /* 0x0005e8000c101906 */
[----:B------:R-:W1:Y:S04]  /*08b0*/  LDG.E R24, desc[UR6][R18.64+0x1c] ;  /* 0x00001c0612187981 */ /* 0x000e68000c1e1900 */
[----:B------:R-:W1:Y:S01]  /*08c0*/  LDG.E R16, desc[UR6][R16.64] ;  /* 0x0000000610107981 */ /* 0x000e62000c1e1900 */
[----:B------:R-:W-:Y:S01]  /*08d0*/  IADD3.X R22, PT, PT, R22, -0x1, RZ, P1, !PT ;  /* 0xffffffff16167810 */ /* 0x000fe20000ffe4ff */
[----:B------:R-:W-:Y:S01]  /*08e0*/  UIADD3 UR4, UP0, UPT, UR4, 0x8, URZ ;  /* 0x0000000804047890 */ /* 0x000fe2000ff1e0ff */
[----:B------:R-:W-:-:S03]  /*08f0*/  ISETP.NE.U32.AND P1, PT, R15, RZ, PT ;  /* 0x000000ff0f00720c */ /* 0x000fc60003f25070 */
[----:B------:R-:W-:Y:S01]  /*0900*/  UIADD3.X UR5, UPT, UPT, URZ, UR5, URZ, UP0, !UPT ;  /* 0x00000005ff057290 */ /* 0x000fe200087fe4ff */
[----:B------:R-:W-:Y:S01]  /*0910*/  ISETP.NE.AND.EX P1, PT, R22, RZ, PT, P1 ;  /* 0x000000ff1600720c */ /* 0x000fe20003f25310 */
[----:B-1----:R-:W-:-:S05]  /*0920*/  FFMA R23, R24, R16, R29 ;  /* 0x0000001018177223 */ /* 0x002fca000000001d */
[----:B------:R2:W-:Y:S07]  /*0930*/  STG.E desc[UR6][R10.64], R23 ;  /* 0x000000170a007986 */ /* 0x0005ee000c101906 */
[----:B------:R-:W-:Y:S05]  /*0940*/  @P1 BRA `(.L_x_33) ;  /* 0xfffffff800f01947 */ /* 0x000fea000383ffff */
.L_x_32:
[----:B------:R-:W-:Y:S05]  /*0950*/  @!P0 EXIT ;  /* 0x000000000000894d */ /* 0x000fea0003800000 */
[----:B------:R-:W-:Y:S02]  /*0960*/  ISETP.GE.U32.AND P1, PT, R4, 0x4, PT ;  /* 0x000000040400780c */ /* 0x000fe40003f26070 */
[----:B------:R-:W-:Y:S02]  /*0970*/  LOP3.LUT R15, R14, 0x3, RZ, 0xc0, !PT ;  /* 0x000000030e0f7812 */ /* 0x000fe400078ec0ff */
[----:B------:R-:W-:Y:S02]  /*0980*/  ISETP.GE.U32.AND.EX P1, PT, RZ, RZ, PT, P1 ;  /* 0x000000ffff00720c */ /* 0x000fe40003f26110 */
[----:B------:R-:W-:-:S04]  /*0990*/  ISETP.NE.U32.AND P0, PT, R15, RZ, PT ;  /* 0x000000ff0f00720c */ /* 0x000fc80003f05070 */
[----:B------:R-:W-:-:S07]  /*09a0*/  ISETP.NE.AND.EX P0, PT, RZ, RZ, PT, P0 ;  /* 0x000000ffff00720c */ /* 0x000fce0003f05300 */
[----:B------:R-:W-:Y:S06]  /*09b0*/  @!P1 BRA `(.L_x_34) ;  /* 0x0000000400209947 */ /* 0x000fec0003800000 */
[----:B------:R-:W1:Y:S01]  /*09c0*/  LDCU.64 UR12, c[0x0][0x3a0] ;  /* 0x00007400ff0c77ac */ /* 0x000e620008000a00 */
[C---:B------:R-:W-:Y:S02]  /*09d0*/  SHF.L.U64.HI R9, R6.reuse, 0x2, R7 ;  /* 0x0000000206097819 */ /* 0x040fe40000010207 */
[C---:B------:R-:W-:Y:S01]  /*09e0*/  SHF.L.U32 R8, R6.reuse, 0x2, RZ ;  /* 0x0000000206087819 */ /* 0x040fe200000006ff */
[----:B------:R-:W3:Y:S01]  /*09f0*/  LDCU.64 UR4, c[0x0][0x398] ;  /* 0x00007300ff0477ac */ /* 0x000ee20008000a00 */
[----:B------:R-:W4:Y:S01]  /*0a00*/  LDCU.128 UR8, c[0x0][0x380] ;  /* 0x00007000ff0877ac */ /* 0x000f220008000c00 */
[----:B-1----:R-:W-:Y:S02]  /*0a10*/  IMAD R17, R7, UR12, RZ ;  /* 0x0000000c07117c24 */ /* 0x002fe4000f8e02ff */
[----:B------:R-:W-:-:S04]  /*0a20*/  IMAD.WIDE.U32 R4, R6, UR12, R12 ;  /* 0x0000000c06047c25 */ /* 0x000fc8000f8e000c */
[----:B---3--:R-:W-:Y:S02]  /*0a30*/  IMAD R19, R3, UR4, RZ ;  /* 0x0000000403137c24 */ /* 0x008fe4000f8e02ff */
[----:B------:R-:W-:Y:S01]  /*0a40*/  IMAD.WIDE.U32 R8, R0, UR4, R8 ;  /* 0x0000000400087c25 */ /* 0x000fe2000f8e0008 */
[----:B----4-:R-:W-:-:S03]  /*0a50*/  IADD3 R16, P2, PT, R4, UR10, RZ ;  /* 0x0000000a04107c10 */ /* 0x010fc6000ff5e0ff */
[----:B------:R-:W-:Y:S01]  /*0a60*/  IMAD R17, R6, UR13, R17 ;  /* 0x0000000d06117c24 */ /* 0x000fe2000f8e0211 */
[----:B------:R-:W-:Y:S01]  /*0a70*/  IADD3 R18, P1, PT, R8, UR8, RZ ;  /* 0x0000000808127c10 */ /* 0x000fe2000ff3e0ff */
[----:B------:R-:W-:-:S03]  /*0a80*/  IMAD R2, R0, UR5, R19 ;  /* 0x0000000500027c24 */ /* 0x000fc6000f8e0213 */
[----:B------:R-:W-:Y:S02]  /*0a90*/  IADD3.X R17, PT, PT, R5, UR11, R17, P2, !PT ;  /* 0x0000000b05117c10 */ /* 0x000fe400097fe411 */
[----:B------:R-:W-:-:S03]  /*0aa0*/  IADD3.X R19, PT, PT, R2, UR9, R9, P1, !PT ;  /* 0x0000000902137c10 */ /* 0x000fc60008ffe409 */
[----:B------:R-:W3:Y:S04]  /*0ab0*/  LDG.E R16, desc[UR6][R16.64] ;  /* 0x0000000610107981 */ /* 0x000ee8000c1e1900 */
[----:B------:R-:W3:Y:S01]  /*0ac0*/  LDG.E R18, desc[UR6][R18.64] ;  /* 0x0000000612127981 */ /* 0x000ee2000c1e1900 */
[----:B------:R-:W-:-:S05]  /*0ad0*/  IADD3 R21, P1, PT, R6, 0x1, RZ ;  /* 0x0000000106157810 */ /* 0x000fca0007f3e0ff */
[----:B------:R-:W-:Y:S02]  /*0ae0*/  IMAD.X R8, RZ, RZ, R7, P1 ;  /* 0x000000ffff087224 */ /* 0x000fe400008e0607 */
[----:B------:R-:W-:-:S03]  /*0af0*/  IMAD.SHL.U32 R4, R21, 0x4, RZ ;  /* 0x0000000415047824 */ /* 0x000fc600078e00ff */
[C---:B------:R-:W-:Y:S01]  /*0b00*/  SHF.L.U64.HI R5, R21.reuse, 0x2, R8 ;  /* 0x0000000215057819 */ /* 0x040fe20000010208 */
[----:B------:R-:W-:Y:S01]  /*0b10*/  IMAD.WIDE.U32 R8, R21, UR12, R12 ;  /* 0x0000000c15087c25 */ /* 0x000fe2000f8e000c */
[----:B------:R-:W-:Y:S02]  /*0b20*/  LOP3.LUT R4, R4, 0xfffffffc, RZ, 0xc0, !PT ;  /* 0xfffffffc04047812 */ /* 0x000fe400078ec0ff */
[----:B------:R-:W-:Y:S01]  /*0b30*/  LOP3.LUT R5, R5, 0x3, RZ, 0xc0, !PT ;  /* 0x0000000305057812 */ /* 0x000fe200078ec0ff */
[----:B------:R-:W-:Y:S01]  /*0b40*/  IMAD R9, R21, UR13, R9 ;  /* 0x0000000d15097c24 */ /* 0x000fe2000f8e0209 */
[----:B------:R-:W-:Y:S01]  /*0b50*/  IADD3 R8, P2, PT, R8, UR10, RZ ;  /* 0x0000000a08087c10 */ /* 0x000fe2000ff5e0ff */
[----:B------:R-:W-:-:S03]  /*0b60*/  IMAD.WIDE.U32 R4, R0, UR4, R4 ;  /* 0x0000000400047c25 */ /* 0x000fc6000f8e0004 */
[----:B------:R-:W-:Y:S02]  /*0b70*/  IADD3.X R9, PT, PT, R9, UR11, RZ, P2, !PT ;  /* 0x0000000b09097c10 */ /* 0x000fe400097fe4ff */
[----:B------:R-:W-:-:S04]  /*0b80*/  IADD3 R4, P1, PT, R4, UR8, RZ ;  /* 0x0000000804047c10 */ /* 0x000fc8000ff3e0ff */
[----:B------:R-:W-:Y:S01]  /*0b90*/  IADD3.X R5, PT, PT, R2, UR9, R5, P1, !PT ;  /* 0x0000000902057c10 */ /* 0x000fe20008ffe405 */
[----:B---3-5:R-:W-:-:S05]  /*0ba0*/  FFMA R21, R18, R16, R23 ;  /* 0x0000001012157223 */ /* 0x028fca0000000017 */
[----:B------:R1:W-:Y:S04]  /*0bb0*/  STG.E desc[UR6][R10.64], R21 ;  /* 0x000000150a007986 */ /* 0x0003e8000c101906 */
[----:B------:R3:W1:Y:S04]  /*0bc0*/  LDG.E R20, desc[UR6][R4.64] ;  /* 0x0000000604147981 */ /* 0x000668000c1e1900 */
[----:B------:R4:W1:Y:S01]  /*0bd0*/  LDG.E R22, desc[UR6][R8.64] ;  /* 0x0000000608167981 */ /* 0x000862000c1e1900 */
[----:B--2---:R-:W-:-:S04]  /*0be0*/  IADD3 R23, P1, PT, R6, 0x2, RZ ;  /* 0x0000000206177810 */ /* 0x004fc80007f3e0ff */
[----:B------:R-:W-:Y:S01]  /*0bf0*/  SHF.L.U32 R18, R23, 0x2, RZ ;  /* 0x0000000217127819 */ /* 0x000fe200000006ff */
[----:B------:R-:W-:-:S03]  /*0c00*/  IMAD.X R16, RZ, RZ, R7, P1 ;  /* 0x000000ffff107224 */ /* 0x000fc600008e0607 */
[----:B------:R-:W-:Y:S02]  /*0c10*/  LOP3.LUT R18, R18, 0xfffffffc, RZ, 0xc0, !PT ;  /* 0xfffffffc12127812 */ /* 0x000fe400078ec0ff */
[----:B------:R-:W-:-:S04]  /*0c20*/  SHF.L.U64.HI R16, R23, 0x2, R16 ;  /* 0x0000000217107819 */ /* 0x000fc80000010210 */
[----:B------:R-:W-:Y:S01]  /*0c30*/  LOP3.LUT R19, R16, 0x3, RZ, 0xc0, !PT ;  /* 0x0000000310137812 */ /* 0x000fe200078ec0ff */
[----:B------:R-:W-:-:S04]  /*0c40*/  IMAD.WIDE.U32 R16, R23, UR12, R12 ;  /* 0x0000000c17107c25 */ /* 0x000fc8000f8e000c */
[----:B------:R-:W-:Y:S01]  /*0c50*/  IMAD.WIDE.U32 R18, R0, UR4, R18 ;  /* 0x0000000400127c25 */ /* 0x000fe2000f8e0012 */
[----:B---3--:R-:W-:-:S03]  /*0c60*/  IADD3 R4, P2, PT, R16, UR10, RZ ;  /* 0x0000000a10047c10 */ /* 0x008fc6000ff5e0ff */
[----:B------:R-:W-:Y:S01]  /*0c70*/  IMAD R17, R23, UR13, R17 ;  /* 0x0000000d17117c24 */ /* 0x000fe2000f8e0211 */
[----:B----4-:R-:W-:-:S04]  /*0c80*/  IADD3 R8, P1, PT, R18, UR8, RZ ;  /* 0x0000000812087c10 */ /* 0x010fc8000ff3e0ff */
[----:B------:R-:W-:Y:S02]  /*0c90*/  IADD3.X R5, PT, PT, R17, UR11, RZ, P2, !PT ;  /* 0x0000000b11057c10 */ /* 0x000fe400097fe4ff */
[----:B------:R-:W-:Y:S01]  /*0ca0*/  IADD3.X R9, PT, PT, R2, UR9, R19, P1, !PT ;  /* 0x0000000902097c10 */ /* 0x000fe20008ffe413 */
[----:B-1----:R-:W-:-:S05]  /*0cb0*/  FFMA R21, R20, R22, R21 ;  /* 0x0000001614157223 */ /* 0x002fca0000000015 */
[----:B------:R1:W-:Y:S04]  /*0cc0*/  STG.E desc[UR6][R10.64], R21 ;  /* 0x000000150a007986 */ /* 0x0003e8000c101906 */
[----:B------:R2:W1:Y:S04]  /*0cd0*/  LDG.E R20, desc[UR6][R8.64] ;  /* 0x0000000608147981 */ /* 0x000468000c1e1900 */
[----:B------:R3:W1:Y:S01]  /*0ce0*/  LDG.E R22, desc[UR6][R4.64] ;  /* 0x0000000604167981 */ /* 0x000662000c1e1900 */
        /* <DEDUP_REMOVED lines=8> */
[----:B--2---:R-:W-:Y:S01]  /*0d70*/  IADD3 R8, P2, PT, R18, UR10, RZ ;  /* 0x0000000a12087c10 */ /* 0x004fe2000ff5e0ff */
[----:B------:R-:W-:-:S03]  /*0d80*/  IMAD.WIDE.U32 R16, R0, UR4, R16 ;  /* 0x0000000400107c25 */ /* 0x000fc6000f8e0010 */
[----:B------:R-:W-:Y:S02]  /*0d90*/  IADD3.X R9, PT, PT, R7, UR11, RZ, P2, !PT ;  /* 0x0000000b07097c10 */ /* 0x000fe400097fe4ff */
[----:B---3--:R-:W-:-:S04]  /*0da0*/  IADD3 R4, P1, PT, R16, UR8, RZ ;  /* 0x0000000810047c10 */ /* 0x008fc8000ff3e0ff */
[----:B------:R-:W-:Y:S01]  /*0db0*/  IADD3.X R5, PT, PT, R2, UR9, R17, P1, !PT ;  /* 0x0000000902057c10 */ /* 0x000fe20008ffe411 */
[----:B-1----:R-:W-:-:S05]  /*0dc0*/  FFMA R21, R20, R22, R21 ;  /* 0x0000001614157223 */ /* 0x002fca0000000015 */
[----:B------:R1:W-:Y:S04]  /*0dd0*/  STG.E desc[UR6][R10.64], R21 ;  /* 0x000000150a007986 */ /* 0x0003e8000c101906 */
[----:B------:R-:W2:Y:S04]  /*0de0*/  LDG.E R8, desc[UR6][R8.64] ;  /* 0x0000000608087981 */ /* 0x000ea8000c1e1900 */
[----:B------:R-:W2:Y:S01]  /*0df0*/  LDG.E R4, desc[UR6][R4.64] ;  /* 0x0000000604047981 */ /* 0x000ea2000c1e1900 */
[----:B------:R-:W-:Y:S01]  /*0e00*/  IMAD.MOV.U32 R7, RZ, RZ, RZ ;  /* 0x000000ffff077224 */ /* 0x000fe200078e00ff */
[----:B------:R-:W-:Y:S01]  /*0e10*/  IADD3 R6, PT, PT, R6, 0x4, RZ ;  /* 0x0000000406067810 */ /* 0x000fe20007ffe0ff */
[----:B--2---:R-:W-:-:S05]  /*0e20*/  FFMA R23, R4, R8, R21 ;  /* 0x0000000804177223 */ /* 0x004fca0000000015 */
[----:B------:R1:W-:Y:S02]  /*0e30*/  STG.E desc[UR6][R10.64], R23 ;  /* 0x000000170a007986 */ /* 0x0003e4000c101906 */
.L_x_34:
[----:B------:R-:W-:Y:S05]  /*0e40*/  @!P0 EXIT ;  /* 0x000000000000894d */ /* 0x000fea0003800000 */
[----:B------:R-:W-:Y:S02]  /*0e50*/  ISETP.NE.U32.AND P1, PT, R15, 0x1, PT ;  /* 0x000000010f00780c */ /* 0x000fe40003f25070 */
[----:B------:R-:W-:Y:S02]  /*0e60*/  LOP3.LUT R14, R14, 0x1, RZ, 0xc0, !PT ;  /* 0x000000010e0e7812 */ /* 0x000fe400078ec0ff */
[----:B------:R-:W-:Y:S02]  /*0e70*/  ISETP.NE.AND.EX P1, PT, RZ, RZ, PT, P1 ;  /* 0x000000ffff00720c */ /* 0x000fe40003f25310 */
[----:B------:R-:W-:-:S04]  /*0e80*/  ISETP.NE.U32.AND P0, PT, R14, 0x1, PT ;  /* 0x000000010e00780c */ /* 0x000fc80003f05070 */
[----:B------:R-:W-:-:S07]  /*0e90*/  ISETP.NE.U32.AND.EX P0, PT, RZ, RZ, PT, P0 ;  /* 0x000000ffff00720c */ /* 0x000fce0003f05100 */
[----:B------:R-:W-:Y:S06]  /*0ea0*/  @!P1 BRA `(.L_x_35) ;  /* 0x0000000000989947 */ /* 0x000fec0003800000 */
[----:B------:R-:W3:Y:S01]  /*0eb0*/  LDCU.64 UR12, c[0x0][0x3a0] ;  /* 0x00007400ff0c77ac */ /* 0x000ee20008000a00 */
[C---:B------:R-:W-:Y:S01]  /*0ec0*/  SHF.L.U64.HI R5, R6.reuse, 0x2, R7 ;  /* 0x0000000206057819 */ /* 0x040fe20000010207 */
[C---:B------:R-:W-:Y:S01]  /*0ed0*/  IMAD.SHL.U32 R4, R6.reuse, 0x4, RZ ;  /* 0x0000000406047824 */ /* 0x040fe200078e00ff */
[----:B------:R-:W4:Y:S01]  /*0ee0*/  LDCU.64 UR4, c[0x0][0x398] ;  /* 0x00007300ff0477ac */ /* 0x000f220008000a00 */
[----:B------:R-:W0:Y:S01]  /*0ef0*/  LDCU.128 UR8, c[0x0][0x380] ;  /* 0x00007000ff0877ac */ /* 0x000e220008000c00 */
[----:B---3--:R-:W-:Y:S02]  /*0f00*/  IMAD R17, R7, UR12, RZ ;  /* 0x0000000c07117c24 */ /* 0x008fe4000f8e02ff */
[----:B------:R-:W-:-:S04]  /*0f10*/  IMAD.WIDE.U32 R8, R6, UR12, R12 ;  /* 0x0000000c06087c25 */ /* 0x000fc8000f8e000c */
[----:B----4-:R-:W-:Y:S02]  /*0f20*/  IMAD R15, R3, UR4, RZ ;  /* 0x00000004030f7c24 */ /* 0x010fe4000f8e02ff */
[----:B------:R-:W-:Y:S01]  /*0f30*/  IMAD.WIDE.U32 R4, R0, UR4, R4 ;  /* 0x0000000400047c25 */ /* 0x000fe2000f8e0004 */
[----:B0-----:R-:W-:-:S03]  /*0f40*/  IADD3 R8, P2, PT, R8, UR10, RZ ;  /* 0x0000000a08087c10 */ /* 0x001fc6000ff5e0ff */
[----:B------:R-:W-:Y:S01]  /*0f50*/  IMAD R17, R6, UR13, R17 ;  /* 0x0000000d06117c24 */ /* 0x000fe2000f8e0211 */
[----:B------:R-:W-:Y:S01]  /*0f60*/  IADD3 R4, P1, PT, R4, UR8, RZ ;  /* 0x0000000804047c10 */ /* 0x000fe2000ff3e0ff */
[----:B------:R-:W-:-:S03]  /*0f70*/  IMAD R2, R0, UR5, R15 ;  /* 0x0000000500027c24 */ /* 0x000fc6000f8e020f */
[----:B------:R-:W-:Y:S02]  /*0f80*/  IADD3.X R9, PT, PT, R9, UR11, R17, P2, !PT ;  /* 0x0000000b09097c10 */ /* 0x000fe400097fe411 */
[----:B------:R-:W-:-:S03]  /*0f90*/  IADD3.X R5, PT, PT, R2, UR9, R5, P1, !PT ;  /* 0x0000000902057c10 */ /* 0x000fc60008ffe405 */
[----:B------:R-:W3:Y:S04]  /*0fa0*/  LDG.E R8, desc[UR6][R8.64] ;  /* 0x0000000608087981 */ /* 0x000ee8000c1e1900 */
[----:B------:R0:W3:Y:S01]  /*0fb0*/  LDG.E R18, desc[UR6][R4.64] ;  /* 0x0000000604127981 */ /* 0x0000e2000c1e1900 */
[----:B------:R-:W-:-:S05]  /*0fc0*/  IADD3 R19, P1, PT, R6, 0x1, RZ ;  /* 0x0000000106137810 */ /* 0x000fca0007f3e0ff */
[----:B------:R-:W-:Y:S02]  /*0fd0*/  IMAD.X R14, RZ, RZ, R7, P1 ;  /* 0x000000ffff0e7224 */ /* 0x000fe400008e0607 */
[C---:B------:R-:W-:Y:S02]  /*0fe0*/  IMAD.SHL.U32 R15, R19.reuse, 0x4, RZ ;  /* 0x00000004130f7824 */ /* 0x040fe400078e00ff */
[C---:B------:R-:W-:Y:S01]  /*0ff0*/  IMAD.WIDE.U32 R16, R19.reuse, UR12, R12 ;  /* 0x0000000c13107c25 */ /* 0x040fe2000f8e000c */
[----:B------:R-:W-:Y:S02]  /*1000*/  SHF.L.U64.HI R7, R19, 0x2, R14 ;  /* 0x0000000213077819 */ /* 0x000fe4000001020e */
[----:B------:R-:W-:Y:S01]  /*1010*/  LOP3.LUT R14, R15, 0xfffffffc, RZ, 0xc0, !PT ;  /* 0xfffffffc0f0e7812 */ /* 0x000fe200078ec0ff */
[----:B------:R-:W-:Y:S01]  /*1020*/  IMAD R19, R19, UR13, R17 ;  /* 0x0000000d13137c24 */ /* 0x000fe2000f8e0211 */
[----:B------:R-:W-:Y:S02]  /*1030*/  LOP3.LUT R15, R7, 0x3, RZ, 0xc0, !PT ;  /* 0x00000003070f7812 */ /* 0x000fe400078ec0ff */
[----:B------:R-:W-:Y:S01]  /*1040*/  IADD3 R16, P2, PT, R16, UR10, RZ ;  /* 0x0000000a10107c10 */ /* 0x000fe2000ff5e0ff */
[----:B------:R-:W-:-:S03]  /*1050*/  IMAD.WIDE.U32 R14, R0, UR4, R14 ;  /* 0x00000004000e7c25 */ /* 0x000fc6000f8e000e */
[----:B------:R-:W-:Y:S02]  /*1060*/  IADD3.X R17, PT, PT, R19, UR11, RZ, P2, !PT ;  /* 0x0000000b13117c10 */ /* 0x000fe400097fe4ff */
[----:B0-----:R-:W-:-:S04]  /*1070*/  IADD3 R4, P1, PT, R14, UR8, RZ ;  /* 0x000000080e047c10 */ /* 0x001fc8000ff3e0ff */
[----:B------:R-:W-:Y:S01]  /*1080*/  IADD3.X R5, PT, PT, R2, UR9, R15, P1, !PT ;  /* 0x0000000902057c10 */ /* 0x000fe20008ffe40f */
[----:B---3-5:R-:W-:-:S05]  /*1090*/  FFMA R9, R18, R8, R23 ;  /* 0x0000000812097223 */ /* 0x028fca0000000017 */
[----:B------:R3:W-:Y:S04]  /*10a0*/  STG.E desc[UR6][R10.64], R9 ;  /* 0x000000090a007986 */ /* 0x0007e8000c101906 */
[----:B------:R-:W1:Y:S04]  /*10b0*/  LDG.E R16, desc[UR6][R16.64] ;  /* 0x0000000610107981 */ /* 0x000e68000c1e1900 */
[----:B------:R-:W1:Y:S01]  /*10c0*/  LDG.E R4, desc[UR6][R4.64] ;  /* 0x0000000604047981 */ /* 0x000e62000c1e1900 */
[----:B------:R-:W-:Y:S02]  /*10d0*/  HFMA2 R7, -RZ, RZ, 0, 0 ;  /* 0x00000000ff077431 */ /* 0x000fe400000001ff */
[----:B------:R-:W-:-:S02]  /*10e0*/  VIADD R6, R6, 0x2 ;  /* 0x0000000206067836 */ /* 0x000fc40000000000 */
[----:B-12---:R-:W-:-:S05]  /*10f0*/  FFMA R23, R4, R16, R9 ;  /* 0x0000001004177223 */ /* 0x006fca0000000009 */
[----:B------:R3:W-:Y:S02]  /*1100*/  STG.E desc[UR6][R10.64], R23 ;  /* 0x000000170a007986 */ /* 0x0007e4000c101906 */
.L_x_35:
[----:B------:R-:W-:Y:S05]  /*1110*/  @P0 EXIT ;  /* 0x000000000000094d */ /* 0x000fea0003800000 */
[----:B------:R-:W3:Y:S01]  /*1120*/  LDCU.64 UR4, c[0x0][0x398] ;  /* 0x00007300ff0477ac */ /* 0x000ee20008000a00 */
[C---:B------:R-:W-:Y:S01]  /*1130*/  SHF.L.U64.HI R5, R6.reuse, 0x2, R7 ;  /* 0x0000000206057819 */ /* 0x040fe20000010207 */
[----:B------:R-:W-:Y:S01]  /*1140*/  IMAD.SHL.U32 R4, R6, 0x4, RZ ;  /* 0x0000000406047824 */ /* 0x000fe200078e00ff */
[----:B------:R-:W4:Y:S01]  /*1150*/  LDCU.64 UR12, c[0x0][0x3a0] ;  /* 0x00007400ff0c77ac */ /* 0x000f220008000a00 */
[----:B------:R-:W0:Y:S01]  /*1160*/  LDCU.128 UR8, c[0x0][0x380] ;  /* 0x00007000ff0877ac */ /* 0x000e220008000c00 */
[----:B---3--:R-:W-:Y:S02]  /*1170*/  IMAD R9, R3, UR4, RZ ;  /* 0x0000000403097c24 */ /* 0x008fe4000f8e02ff */
[----:B------:R-:W-:-:S04]  /*1180*/  IMAD.WIDE.U32 R2, R0, UR4, R4 ;  /* 0x0000000400027c25 */ /* 0x000fc8000f8e0004 */
[----:B----4-:R-:W-:Y:S01]  /*1190*/  IMAD.WIDE.U32 R12, R6, UR12, R12 ;  /* 0x0000000c060c7c25 */ /* 0x010fe2000f8e000c */
[----:B0-----:R-:W-:-:S03]  /*11a0*/  IADD3 R2, P0, PT, R2, UR8, RZ ;  /* 0x0000000802027c10 */ /* 0x001fc6000ff1e0ff */
[----:B------:R-:W-:Y:S01]  /*11b0*/  IMAD R7, R7, UR12, RZ ;  /* 0x0000000c07077c24 */ /* 0x000fe2000f8e02ff */
[----:B------:R-:W-:Y:S01]  /*11c0*/  IADD3 R4, P1, PT, R12, UR10, RZ ;  /* 0x0000000a0c047c10 */ /* 0x000fe2000ff3e0ff */
[----:B------:R-:W-:Y:S02]  /*11d0*/  IMAD R9, R0, UR5, R9 ;  /* 0x0000000500097c24 */ /* 0x000fe4000f8e0209 */
[----:B------:R-:W-:-:S03]  /*11e0*/  IMAD R7, R6, UR13, R7 ;  /* 0x0000000d06077c24 */ /* 0x000fc6000f8e0207 */
[----:B------:R-:W-:Y:S02]  /*11f0*/  IADD3.X R3, PT, PT, R9, UR9, R3, P0, !PT ;  /* 0x0000000909037c10 */ /* 0x000fe400087fe403 */
[----:B------:R-:W-:-:S03]  /*1200*/  IADD3.X R5, PT, PT, R13, UR11, R7, P1, !PT ;  /* 0x0000000b0d057c10 */ /* 0x000fc60008ffe407 */
[----:B------:R-:W1:Y:S04]  /*1210*/  LDG.E R2, desc[UR6][R2.64] ;  /* 0x0000000602027981 */ /* 0x000e68000c1e1900 */
[----:B------:R-:W1:Y:S02]  /*1220*/  LDG.E R4, desc[UR6][R4.64] ;  /* 0x0000000604047981 */ /* 0x000e64000c1e1900 */
[----:B-12--5:R-:W-:-:S05]  /*1230*/  FFMA R23, R2, R4, R23 ;  /* 0x0000000402177223 */ /* 0x026fca0000000017 */
[----:B------:R-:W-:Y:S01]  /*1240*/  STG.E desc[UR6][R10.64], R23 ;  /* 0x000000170a007986 */ /* 0x000fe2000c101906 */
[----:B------:R-:W-:Y:S05]  /*1250*/  EXIT ;  /* 0x000000000000794d */ /* 0x000fea0003800000 */
        .weak           $__internal_5_$__cuda_sm20_div_u64
        .type           $__internal_5_$__cuda_sm20_div_u64,@function
        .size           $__internal_5_$__cuda_sm20_div_u64,(.L_x_42 - $__internal_5_$__cuda_sm20_div_u64)
$__internal_5_$__cuda_sm20_div_u64:
        /* <DEDUP_REMOVED lines=17> */
[----:B------:R-:W-:-:S03]  /*1370*/  IADD3 R9, P2, PT, R15, R8, RZ ;  /* 0x000000080f097210 */ /* 0x000fc60007f5e0ff */
[----:B------:R-:W-:Y:S02]  /*1380*/  IMAD.X R8, R13, 0x1, R7, P0 ;  /* 0x000000010d087824 */ /* 0x000fe400000e0607 */
        /* <DEDUP_REMOVED lines=31> */
[----:B------:R-:W-:-:S03]  /*1580*/  ISETP.GE.U32.AND.EX P0, PT, R10, R5, PT, P0 ;  /* 0x000000050a00720c */ /* 0x000fc60003f06100 */
[----:B------:R-:W-:Y:S01]  /*1590*/  IMAD.X R8, R10, 0x1, ~R5, P1 ;  /* 0x000000010a087824 */ /* 0x000fe200008e0e05 */
[----:B------:R-:W-:Y:S02]  /*15a0*/  SEL R3, R3, R13, P0 ;  /* 0x0000000d03037207 */ /* 0x000fe40000000000 */
[----:B------:R-:W-:Y:S02]  /*15b0*/  SEL R6, R6, R9, P0 ;  /* 0x0000000906067207 */ /* 0x000fe40000000000 */
[----:B------:R-:W-:Y:S02]  /*15c0*/  SEL R8, R8, R10, P0 ;  /* 0x0000000a08087207 */ /* 0x000fe40000000000 */
[----:B------:R-:W-:Y:S01]  /*15d0*/  ISETP.GE.U32.AND P0, PT, R3, R4, PT ;  /* 0x000000040300720c */ /* 0x000fe20003f06070 */
[----:B------:R-:W-:Y:S01]  /*15e0*/  VIADD R3, R6, 0x1 ;  /* 0x0000000106037836 */ /* 0x000fe20000000000 */
[----:B------:R-:W-:Y:S02]  /*15f0*/  ISETP.NE.U32.AND P1, PT, R4, RZ, PT ;  /* 0x000000ff0400720c */ /* 0x000fe40003f25070 */
[----:B------:R-:W-:-:S02]  /*1600*/  ISETP.GE.U32.AND.EX P0, PT, R8, R5, PT, P0 ;  /* 0x000000050800720c */ /* 0x000fc40003f06100 */
[----:B------:R-:W-:Y:S01]  /*1610*/  ISETP.NE.AND.EX P1, PT, R5, RZ, PT, P1 ;  /* 0x000000ff0500720c */ /* 0x000fe20003f25310 */
[----:B------:R-:W-:Y:S01]  /*1620*/  IMAD.MOV.U32 R5, RZ, RZ, 0x0 ;  /* 0x00000000ff057424 */ /* 0x000fe200078e00ff */
[----:B------:R-:W-:Y:S02]  /*1630*/  MOV R4, R0 ;  /* 0x0000000000047202 */ /* 0x000fe40000000f00 */
[----:B------:R-:W-:-:S04]  /*1640*/  SEL R3, R3, R6, P0 ;  /* 0x0000000603037207 */ /* 0x000fc80000000000 */
[----:B------:R-:W-:Y:S01]  /*1650*/  SEL R3, R3, 0xffffffff, P1 ;  /* 0xffffffff03037807 */ /* 0x000fe20000800000 */
[----:B------:R-:W-:Y:S06]  /*1660*/  RET.REL.NODEC R4 `(_Z6matmulPfS_S_mmmmmmm) ;  /* 0xffffffe804647950 */ /* 0x000fec0003c3ffff */
.L_x_36:
        /* <DEDUP_REMOVED lines=9> */
.L_x_42:


//--------------------- .nv.shared.reserved.0     --------------------------
	.section	.nv.shared.reserved.0,"aw",@nobits
	.weak		__nv_reservedSMEM_offset_0_alias
	.size		__nv_reservedSMEM_offset_0_alias, 0, 64
	.other		__nv_reservedSMEM_offset_0_alias,@"STO_CUDA_RESERVED_SHARED STV_DEFAULT"
__nv_reservedSMEM_offset_0_alias:
	.zero		0
	.zero		64


//--------------------- .nv.constant0._Z7softmaxPfS_S_mmmm --------------------------
	.section	.nv.constant0._Z7softmaxPfS_S_mmmm,"a",@progbits
	.sectionflags	@""
	.align	4
.nv.constant0._Z7softmaxPfS_S_mmmm:
	.zero		952


//--------------------- .nv.constant0._Z6expsumPfS_mmm --------------------------
	.section	.nv.constant0._Z6expsumPfS_mmm,"a",@progbits
	.sectionflags	@""
	.align	4
.nv.constant0._Z6expsumPfS_mmm:
	.zero		936


//--------------------- .nv.constant0._Z9leakyreluPfS_fmmmm --------------------------
	.section	.nv.constant0._Z9leakyreluPfS_fmmmm,"a",@progbits
	.sectionflags	@""
	.align	4
.nv.constant0._Z9leakyreluPfS_fmmmm:
	.zero		952


//--------------------- .nv.constant0._Z6mataddPfS_S_mmmmm --------------------------
	.section	.nv.constant0._Z6mataddPfS_S_mmmmm,"a",@progbits
	.sectionflags	@""
	.align	4
.nv.constant0._Z6mataddPfS_S_mmmmm:
	.zero		960


//--------------------- .nv.constant0._Z6matmulPfS_S_mmmmmmm --------------------------
	.section	.nv.constant0._Z6matmulPfS_S_mmmmmmm,"a",@progbits
	.sectionflags	@""
	.align	4
.nv.constant0._Z6matmulPfS_S_mmmmmmm:
	.zero		976


//--------------------- SYMBOLS --------------------------

	.type		.nv.reservedSmem.offset0,@object
	.size		.nv.reservedSmem.offset0,0x4
